//
// Generated by NVIDIA NVVM Compiler
//
// Compiler Build ID: CL-36424714
// Cuda compilation tools, release 13.0, V13.0.88
// Based on NVVM 20.0.0
//

.version 9.0
.target sm_100
.address_size 64


.entry _Z17normalize19KernelPfS_mm(
	.param .u64 .ptr .align 1 _Z17normalize19KernelPfS_mm_param_0,
	.param .u64 .ptr .align 1 _Z17normalize19KernelPfS_mm_param_1,
	.param .u64 _Z17normalize19KernelPfS_mm_param_2,
	.param .u64 _Z17normalize19KernelPfS_mm_param_3
)
{
	.reg .pred 	%p<5>;
	.reg .b32 	%r<10>;
	.reg .b32 	%f<7>;
	.reg .b64 	%rd<15>;

	ld.param.u64 	%rd4, [_Z17normalize19KernelPfS_mm_param_0];
	ld.param.u64 	%rd5, [_Z17normalize19KernelPfS_mm_param_1];
	ld.param.u64 	%rd6, [_Z17normalize19KernelPfS_mm_param_2];
	ld.param.u64 	%rd7, [_Z17normalize19KernelPfS_mm_param_3];
	mov.u32 	%r1, %ctaid.x;
	mov.u32 	%r2, %ntid.x;
	mov.u32 	%r3, %tid.x;
	mad.lo.s32 	%r4, %r1, %r2, %r3;
	mov.u32 	%r5, %ctaid.y;
	mov.u32 	%r6, %ntid.y;
	mov.u32 	%r7, %tid.y;
	mad.lo.s32 	%r8, %r5, %r6, %r7;
	cvt.s64.s32 	%rd1, %r4;
	setp.le.u64 	%p1, %rd6, %rd1;
	cvt.u64.u32 	%rd2, %r8;
	setp.le.u64 	%p2, %rd7, %rd2;
	or.pred  	%p3, %p1, %p2;
	@%p3 bra 	$L__BB0_4;
	cvta.to.global.u64 	%rd9, %rd4;
	cvta.to.global.u64 	%rd10, %rd5;
	shl.b64 	%rd11, %rd2, 2;
	add.s64 	%rd12, %rd10, %rd11;
	ld.global.f32 	%f1, [%rd12];
	setp.eq.f32 	%p4, %f1, 0f00000000;
	mad.lo.s64 	%rd13, %rd6, %rd2, %rd1;
	shl.b64 	%rd14, %rd13, 2;
	add.s64 	%rd3, %rd9, %rd14;
	mov.f32 	%f6, 0f00000000;
	@%p4 bra 	$L__BB0_3;
	ld.global.f32 	%f5, [%rd3];
	div.rn.f32 	%f6, %f5, %f1;
$L__BB0_3:
	st.global.f32 	[%rd3], %f6;
$L__BB0_4:
	ret;

}
.entry _Z24pairwiseComparsionKernelPfS_mm(
	.param .u64 .ptr .align 1 _Z24pairwiseComparsionKernelPfS_mm_param_0,
	.param .u64 .ptr .align 1 _Z24pairwiseComparsionKernelPfS_mm_param_1,
	.param .u64 _Z24pairwiseComparsionKernelPfS_mm_param_2,
	.param .u64 _Z24pairwiseComparsionKernelPfS_mm_param_3
)
{
	.reg .pred 	%p<6>;
	.reg .b32 	%r<15>;
	.reg .b32 	%f<6>;
	.reg .b64 	%rd<22>;

	ld.param.u64 	%rd5, [_Z24pairwiseComparsionKernelPfS_mm_param_0];
	ld.param.u64 	%rd6, [_Z24pairwiseComparsionKernelPfS_mm_param_1];
	ld.param.u64 	%rd8, [_Z24pairwiseComparsionKernelPfS_mm_param_2];
	ld.param.u64 	%rd9, [_Z24pairwiseComparsionKernelPfS_mm_param_3];
	mov.u32 	%r1, %ctaid.x;
	mov.u32 	%r2, %ntid.x;
	mov.u32 	%r3, %tid.x;
	mad.lo.s32 	%r4, %r1, %r2, %r3;
	mov.u32 	%r5, %ctaid.y;
	mov.u32 	%r6, %ntid.y;
	mov.u32 	%r7, %tid.y;
	mad.lo.s32 	%r8, %r5, %r6, %r7;
	mov.u32 	%r10, %ctaid.z;
	mov.u32 	%r11, %ntid.z;
	mov.u32 	%r12, %tid.z;
	mad.lo.s32 	%r13, %r10, %r11, %r12;
	cvt.u64.u32 	%rd1, %r4;
	cvt.u64.u32 	%rd2, %r8;
	max.u64 	%rd10, %rd1, %rd2;
	setp.ge.u64 	%p1, %rd10, %rd8;
	cvt.u64.u32 	%rd3, %r13;
	setp.le.u64 	%p2, %rd9, %rd3;
	or.pred  	%p3, %p1, %p2;
	@%p3 bra 	$L__BB1_5;
	cvta.to.global.u64 	%rd11, %rd6;
	cvta.to.global.u64 	%rd12, %rd5;
	mul.lo.s64 	%rd13, %rd8, %rd3;
	add.s64 	%rd14, %rd13, %rd2;
	mad.lo.s64 	%rd15, %rd14, %rd8, %rd1;
	shl.b64 	%rd16, %rd14, 2;
	add.s64 	%rd17, %rd12, %rd16;
	ld.global.f32 	%f2, [%rd17];
	add.s64 	%rd18, %rd13, %rd1;
	shl.b64 	%rd19, %rd18, 2;
	add.s64 	%rd20, %rd12, %rd19;
	ld.global.f32 	%f3, [%rd20];
	sub.f32 	%f1, %f2, %f3;
	shl.b64 	%rd21, %rd15, 2;
	add.s64 	%rd4, %rd11, %rd21;
	st.global.f32 	[%rd4], %f1;
	setp.geu.f32 	%p4, %f1, 0f00000000;
	@%p4 bra 	$L__BB1_3;
	mov.f32 	%f4, 0fBF800000;
	div.rn.f32 	%f5, %f4, %f1;
	st.global.f32 	[%rd4], %f5;
	bra.uni 	$L__BB1_5;
$L__BB1_3:
	setp.neu.f32 	%p5, %f1, 0f00000000;
	@%p5 bra 	$L__BB1_5;
	mov.b32 	%r14, 1065353216;
	st.global.u32 	[%rd4], %r14;
$L__BB1_5:
	ret;

}
.entry _Z14sumLinesKernelPfS_mm(
	.param .u64 .ptr .align 1 _Z14sumLinesKernelPfS_mm_param_0,
	.param .u64 .ptr .align 1 _Z14sumLinesKernelPfS_mm_param_1,
	.param .u64 _Z14sumLinesKernelPfS_mm_param_2,
	.param .u64 _Z14sumLinesKernelPfS_mm_param_3
)
{
	.reg .pred 	%p<12>;
	.reg .b32 	%r<11>;
	.reg .b32 	%f<71>;
	.reg .b64 	%rd<52>;

	ld.param.u64 	%rd27, [_Z14sumLinesKernelPfS_mm_param_0];
	ld.param.u64 	%rd25, [_Z14sumLinesKernelPfS_mm_param_1];
	ld.param.u64 	%rd26, [_Z14sumLinesKernelPfS_mm_param_2];
	ld.param.u64 	%rd28, [_Z14sumLinesKernelPfS_mm_param_3];
	cvta.to.global.u64 	%rd1, %rd27;
	mov.u32 	%r1, %ctaid.x;
	mov.u32 	%r2, %ntid.x;
	mov.u32 	%r3, %tid.x;
	mad.lo.s32 	%r4, %r1, %r2, %r3;
	mov.u32 	%r5, %ctaid.y;
	mov.u32 	%r6, %ntid.y;
	mov.u32 	%r7, %tid.y;
	mad.lo.s32 	%r8, %r5, %r6, %r7;
	cvt.u64.u32 	%rd2, %r4;
	setp.le.u64 	%p1, %rd26, %rd2;
	cvt.u64.u32 	%rd3, %r8;
	setp.le.u64 	%p2, %rd28, %rd3;
	or.pred  	%p3, %p1, %p2;
	@%p3 bra 	$L__BB2_13;
	cvta.to.global.u64 	%rd31, %rd25;
	mad.lo.s64 	%rd32, %rd26, %rd3, %rd2;
	shl.b64 	%rd33, %rd32, 2;
	add.s64 	%rd4, %rd31, %rd33;
	mov.b32 	%r10, 0;
	st.global.u32 	[%rd4], %r10;
	mul.lo.s64 	%rd5, %rd32, %rd26;
	add.s64 	%rd34, %rd26, -1;
	and.b64  	%rd6, %rd26, 15;
	setp.lt.u64 	%p4, %rd34, 15;
	mov.b64 	%rd48, 0;
	mov.f32 	%f67, 0f00000000;
	@%p4 bra 	$L__BB2_4;
	and.b64  	%rd48, %rd26, -16;
	shl.b64 	%rd35, %rd5, 2;
	add.s64 	%rd36, %rd35, %rd1;
	add.s64 	%rd45, %rd36, 32;
	mov.f32 	%f67, 0f00000000;
	mov.u64 	%rd46, %rd48;
$L__BB2_3:
	.pragma "nounroll";
	ld.global.f32 	%f12, [%rd45+-32];
	add.f32 	%f13, %f12, %f67;
	st.global.f32 	[%rd4], %f13;
	ld.global.f32 	%f14, [%rd45+-28];
	add.f32 	%f15, %f14, %f13;
	st.global.f32 	[%rd4], %f15;
	ld.global.f32 	%f16, [%rd45+-24];
	add.f32 	%f17, %f16, %f15;
	st.global.f32 	[%rd4], %f17;
	ld.global.f32 	%f18, [%rd45+-20];
	add.f32 	%f19, %f18, %f17;
	st.global.f32 	[%rd4], %f19;
	ld.global.f32 	%f20, [%rd45+-16];
	add.f32 	%f21, %f20, %f19;
	st.global.f32 	[%rd4], %f21;
	ld.global.f32 	%f22, [%rd45+-12];
	add.f32 	%f23, %f22, %f21;
	st.global.f32 	[%rd4], %f23;
	ld.global.f32 	%f24, [%rd45+-8];
	add.f32 	%f25, %f24, %f23;
	st.global.f32 	[%rd4], %f25;
	ld.global.f32 	%f26, [%rd45+-4];
	add.f32 	%f27, %f26, %f25;
	st.global.f32 	[%rd4], %f27;
	ld.global.f32 	%f28, [%rd45];
	add.f32 	%f29, %f28, %f27;
	st.global.f32 	[%rd4], %f29;
	ld.global.f32 	%f30, [%rd45+4];
	add.f32 	%f31, %f30, %f29;
	st.global.f32 	[%rd4], %f31;
	ld.global.f32 	%f32, [%rd45+8];
	add.f32 	%f33, %f32, %f31;
	st.global.f32 	[%rd4], %f33;
	ld.global.f32 	%f34, [%rd45+12];
	add.f32 	%f35, %f34, %f33;
	st.global.f32 	[%rd4], %f35;
	ld.global.f32 	%f36, [%rd45+16];
	add.f32 	%f37, %f36, %f35;
	st.global.f32 	[%rd4], %f37;
	ld.global.f32 	%f38, [%rd45+20];
	add.f32 	%f39, %f38, %f37;
	st.global.f32 	[%rd4], %f39;
	ld.global.f32 	%f40, [%rd45+24];
	add.f32 	%f41, %f40, %f39;
	st.global.f32 	[%rd4], %f41;
	ld.global.f32 	%f42, [%rd45+28];
	add.f32 	%f67, %f42, %f41;
	st.global.f32 	[%rd4], %f67;
	add.s64 	%rd46, %rd46, -16;
	add.s64 	%rd45, %rd45, 64;
	setp.ne.s64 	%p5, %rd46, 0;
	@%p5 bra 	$L__BB2_3;
$L__BB2_4:
	setp.eq.s64 	%p6, %rd6, 0;
	@%p6 bra 	$L__BB2_13;
	and.b64  	%rd14, %rd26, 7;
	setp.lt.u64 	%p7, %rd6, 8;
	@%p7 bra 	$L__BB2_7;
	add.s64 	%rd37, %rd48, %rd5;
	shl.b64 	%rd38, %rd37, 2;
	add.s64 	%rd39, %rd1, %rd38;
	ld.global.f32 	%f43, [%rd39];
	add.f32 	%f44, %f43, %f67;
	st.global.f32 	[%rd4], %f44;
	ld.global.f32 	%f45, [%rd39+4];
	add.f32 	%f46, %f45, %f44;
	st.global.f32 	[%rd4], %f46;
	ld.global.f32 	%f47, [%rd39+8];
	add.f32 	%f48, %f47, %f46;
	st.global.f32 	[%rd4], %f48;
	ld.global.f32 	%f49, [%rd39+12];
	add.f32 	%f50, %f49, %f48;
	st.global.f32 	[%rd4], %f50;
	ld.global.f32 	%f51, [%rd39+16];
	add.f32 	%f52, %f51, %f50;
	st.global.f32 	[%rd4], %f52;
	ld.global.f32 	%f53, [%rd39+20];
	add.f32 	%f54, %f53, %f52;
	st.global.f32 	[%rd4], %f54;
	ld.global.f32 	%f55, [%rd39+24];
	add.f32 	%f56, %f55, %f54;
	st.global.f32 	[%rd4], %f56;
	ld.global.f32 	%f57, [%rd39+28];
	add.f32 	%f67, %f57, %f56;
	st.global.f32 	[%rd4], %f67;
	add.s64 	%rd48, %rd48, 8;
$L__BB2_7:
	setp.eq.s64 	%p8, %rd14, 0;
	@%p8 bra 	$L__BB2_13;
	and.b64  	%rd50, %rd26, 3;
	setp.lt.u64 	%p9, %rd14, 4;
	@%p9 bra 	$L__BB2_10;
	add.s64 	%rd40, %rd48, %rd5;
	shl.b64 	%rd41, %rd40, 2;
	add.s64 	%rd42, %rd1, %rd41;
	ld.global.f32 	%f58, [%rd42];
	add.f32 	%f59, %f58, %f67;
	st.global.f32 	[%rd4], %f59;
	ld.global.f32 	%f60, [%rd42+4];
	add.f32 	%f61, %f60, %f59;
	st.global.f32 	[%rd4], %f61;
	ld.global.f32 	%f62, [%rd42+8];
	add.f32 	%f63, %f62, %f61;
	st.global.f32 	[%rd4], %f63;
	ld.global.f32 	%f64, [%rd42+12];
	add.f32 	%f67, %f64, %f63;
	st.global.f32 	[%rd4], %f67;
	add.s64 	%rd48, %rd48, 4;
$L__BB2_10:
	setp.eq.s64 	%p10, %rd50, 0;
	@%p10 bra 	$L__BB2_13;
	add.s64 	%rd43, %rd48, %rd5;
	shl.b64 	%rd44, %rd43, 2;
	add.s64 	%rd51, %rd1, %rd44;
$L__BB2_12:
	.pragma "nounroll";
	ld.global.f32 	%f65, [%rd51];
	add.f32 	%f67, %f65, %f67;
	st.global.f32 	[%rd4], %f67;
	add.s64 	%rd51, %rd51, 4;
	add.s64 	%rd50, %rd50, -1;
	setp.ne.s64 	%p11, %rd50, 0;
	@%p11 bra 	$L__BB2_12;
$L__BB2_13:
	ret;

}
.entry _Z21normalizeMatrixKernelPfS_mm(
	.param .u64 .ptr .align 1 _Z21normalizeMatrixKernelPfS_mm_param_0,
	.param .u64 .ptr .align 1 _Z21normalizeMatrixKernelPfS_mm_param_1,
	.param .u64 _Z21normalizeMatrixKernelPfS_mm_param_2,
	.param .u64 _Z21normalizeMatrixKernelPfS_mm_param_3
)
{
	.reg .pred 	%p<5>;
	.reg .b32 	%r<15>;
	.reg .b32 	%f<4>;
	.reg .b64 	%rd<20>;

	ld.param.u64 	%rd8, [_Z21normalizeMatrixKernelPfS_mm_param_0];
	ld.param.u64 	%rd6, [_Z21normalizeMatrixKernelPfS_mm_param_1];
	ld.param.u64 	%rd9, [_Z21normalizeMatrixKernelPfS_mm_param_2];
	ld.param.u64 	%rd10, [_Z21normalizeMatrixKernelPfS_mm_param_3];
	cvta.to.global.u64 	%rd1, %rd8;
	mov.u32 	%r1, %ctaid.x;
	mov.u32 	%r2, %ntid.x;
	mov.u32 	%r3, %tid.x;
	mad.lo.s32 	%r4, %r1, %r2, %r3;
	mov.u32 	%r5, %ctaid.y;
	mov.u32 	%r6, %ntid.y;
	mov.u32 	%r7, %tid.y;
	mad.lo.s32 	%r8, %r5, %r6, %r7;
	mov.u32 	%r10, %ctaid.z;
	mov.u32 	%r11, %ntid.z;
	mov.u32 	%r12, %tid.z;
	mad.lo.s32 	%r13, %r10, %r11, %r12;
	cvt.u64.u32 	%rd2, %r4;
	cvt.u64.u32 	%rd3, %r8;
	max.u64 	%rd11, %rd2, %rd3;
	setp.ge.u64 	%p1, %rd11, %rd9;
	cvt.u64.u32 	%rd4, %r13;
	setp.le.u64 	%p2, %rd10, %rd4;
	or.pred  	%p3, %p1, %p2;
	@%p3 bra 	$L__BB3_4;
	cvta.to.global.u64 	%rd12, %rd6;
	mad.lo.s64 	%rd13, %rd9, %rd4, %rd3;
	mad.lo.s64 	%rd5, %rd13, %rd9, %rd2;
	shl.b64 	%rd14, %rd13, 2;
	add.s64 	%rd15, %rd12, %rd14;
	ld.global.f32 	%f1, [%rd15];
	setp.neu.f32 	%p4, %f1, 0f00000000;
	@%p4 bra 	$L__BB3_3;
	shl.b64 	%rd18, %rd5, 2;
	add.s64 	%rd19, %rd1, %rd18;
	mov.b32 	%r14, 0;
	st.global.u32 	[%rd19], %r14;
	bra.uni 	$L__BB3_4;
$L__BB3_3:
	shl.b64 	%rd16, %rd5, 2;
	add.s64 	%rd17, %rd1, %rd16;
	ld.global.f32 	%f2, [%rd17];
	div.rn.f32 	%f3, %f2, %f1;
	st.global.f32 	[%rd17], %f3;
$L__BB3_4:
	ret;

}
.entry _Z13calculateCPmlPfS_i(
	.param .u64 .ptr .align 1 _Z13calculateCPmlPfS_i_param_0,
	.param .u64 .ptr .align 1 _Z13calculateCPmlPfS_i_param_1,
	.param .u32 _Z13calculateCPmlPfS_i_param_2
)
{
	.reg .pred 	%p<11>;
	.reg .b32 	%r<37>;
	.reg .b32 	%f<85>;
	.reg .b64 	%rd<16>;

	ld.param.u64 	%rd4, [_Z13calculateCPmlPfS_i_param_0];
	ld.param.u64 	%rd3, [_Z13calculateCPmlPfS_i_param_1];
	ld.param.u32 	%r23, [_Z13calculateCPmlPfS_i_param_2];
	cvta.to.global.u64 	%rd1, %rd4;
	mov.u32 	%r24, %ctaid.x;
	mov.u32 	%r25, %ntid.x;
	mov.u32 	%r26, %tid.x;
	mad.lo.s32 	%r1, %r24, %r25, %r26;
	setp.ge.s32 	%p1, %r1, %r23;
	@%p1 bra 	$L__BB4_15;
	setp.lt.s32 	%p2, %r23, 1;
	mov.f32 	%f84, 0f00000000;
	@%p2 bra 	$L__BB4_14;
	mul.lo.s32 	%r2, %r23, %r1;
	and.b32  	%r3, %r23, 15;
	setp.lt.u32 	%p3, %r23, 16;
	mov.f32 	%f84, 0f00000000;
	mov.b32 	%r33, 0;
	@%p3 bra 	$L__BB4_5;
	and.b32  	%r33, %r23, 2147483632;
	neg.s32 	%r31, %r33;
	add.s64 	%rd2, %rd1, 32;
	mov.f32 	%f84, 0f00000000;
	mov.u32 	%r30, %r2;
$L__BB4_4:
	.pragma "nounroll";
	mul.wide.s32 	%rd5, %r30, 4;
	add.s64 	%rd6, %rd2, %rd5;
	ld.global.f32 	%f18, [%rd6+-32];
	add.f32 	%f19, %f84, %f18;
	ld.global.f32 	%f20, [%rd6+-28];
	add.f32 	%f21, %f19, %f20;
	ld.global.f32 	%f22, [%rd6+-24];
	add.f32 	%f23, %f21, %f22;
	ld.global.f32 	%f24, [%rd6+-20];
	add.f32 	%f25, %f23, %f24;
	ld.global.f32 	%f26, [%rd6+-16];
	add.f32 	%f27, %f25, %f26;
	ld.global.f32 	%f28, [%rd6+-12];
	add.f32 	%f29, %f27, %f28;
	ld.global.f32 	%f30, [%rd6+-8];
	add.f32 	%f31, %f29, %f30;
	ld.global.f32 	%f32, [%rd6+-4];
	add.f32 	%f33, %f31, %f32;
	ld.global.f32 	%f34, [%rd6];
	add.f32 	%f35, %f33, %f34;
	ld.global.f32 	%f36, [%rd6+4];
	add.f32 	%f37, %f35, %f36;
	ld.global.f32 	%f38, [%rd6+8];
	add.f32 	%f39, %f37, %f38;
	ld.global.f32 	%f40, [%rd6+12];
	add.f32 	%f41, %f39, %f40;
	ld.global.f32 	%f42, [%rd6+16];
	add.f32 	%f43, %f41, %f42;
	ld.global.f32 	%f44, [%rd6+20];
	add.f32 	%f45, %f43, %f44;
	ld.global.f32 	%f46, [%rd6+24];
	add.f32 	%f47, %f45, %f46;
	ld.global.f32 	%f48, [%rd6+28];
	add.f32 	%f84, %f47, %f48;
	add.s32 	%r31, %r31, 16;
	add.s32 	%r30, %r30, 16;
	setp.ne.s32 	%p4, %r31, 0;
	@%p4 bra 	$L__BB4_4;
$L__BB4_5:
	setp.eq.s32 	%p5, %r3, 0;
	@%p5 bra 	$L__BB4_14;
	and.b32  	%r11, %r23, 7;
	setp.lt.u32 	%p6, %r3, 8;
	@%p6 bra 	$L__BB4_8;
	add.s32 	%r28, %r33, %r2;
	mul.wide.s32 	%rd7, %r28, 4;
	add.s64 	%rd8, %rd1, %rd7;
	ld.global.f32 	%f50, [%rd8];
	add.f32 	%f51, %f84, %f50;
	ld.global.f32 	%f52, [%rd8+4];
	add.f32 	%f53, %f51, %f52;
	ld.global.f32 	%f54, [%rd8+8];
	add.f32 	%f55, %f53, %f54;
	ld.global.f32 	%f56, [%rd8+12];
	add.f32 	%f57, %f55, %f56;
	ld.global.f32 	%f58, [%rd8+16];
	add.f32 	%f59, %f57, %f58;
	ld.global.f32 	%f60, [%rd8+20];
	add.f32 	%f61, %f59, %f60;
	ld.global.f32 	%f62, [%rd8+24];
	add.f32 	%f63, %f61, %f62;
	ld.global.f32 	%f64, [%rd8+28];
	add.f32 	%f84, %f63, %f64;
	add.s32 	%r33, %r33, 8;
$L__BB4_8:
	setp.eq.s32 	%p7, %r11, 0;
	@%p7 bra 	$L__BB4_14;
	and.b32  	%r14, %r23, 3;
	setp.lt.u32 	%p8, %r11, 4;
	@%p8 bra 	$L__BB4_11;
	add.s32 	%r29, %r33, %r2;
	mul.wide.s32 	%rd9, %r29, 4;
	add.s64 	%rd10, %rd1, %rd9;
	ld.global.f32 	%f66, [%rd10];
	add.f32 	%f67, %f84, %f66;
	ld.global.f32 	%f68, [%rd10+4];
	add.f32 	%f69, %f67, %f68;
	ld.global.f32 	%f70, [%rd10+8];
	add.f32 	%f71, %f69, %f70;
	ld.global.f32 	%f72, [%rd10+12];
	add.f32 	%f84, %f71, %f72;
	add.s32 	%r33, %r33, 4;
$L__BB4_11:
	setp.eq.s32 	%p9, %r14, 0;
	@%p9 bra 	$L__BB4_14;
	add.s32 	%r36, %r33, %r2;
	neg.s32 	%r35, %r14;
$L__BB4_13:
	.pragma "nounroll";
	mul.wide.s32 	%rd11, %r36, 4;
	add.s64 	%rd12, %rd1, %rd11;
	ld.global.f32 	%f73, [%rd12];
	add.f32 	%f84, %f84, %f73;
	add.s32 	%r36, %r36, 1;
	add.s32 	%r35, %r35, 1;
	setp.ne.s32 	%p10, %r35, 0;
	@%p10 bra 	$L__BB4_13;
$L__BB4_14:
	cvt.rn.f32.s32 	%f74, %r23;
	div.rn.f32 	%f75, %f84, %f74;
	cvta.to.global.u64 	%rd13, %rd3;
	mul.wide.s32 	%rd14, %r1, 4;
	add.s64 	%rd15, %rd13, %rd14;
	st.global.f32 	[%rd15], %f75;
$L__BB4_15:
	ret;

}


// ===== COMPILED SASS (sm_100) =====

	.target	sm_100

	.elftype	@"ET_EXEC"


//--------------------- .note.nv.tkinfo           --------------------------
	.section	.note.nv.tkinfo,"",@"SHT_NOTE"
	.sectionflags	@"SHF_NOTE_NV_TKINFO"
	.tkinfo
        /*0018*/ 	.word	0x00000002
        /*0030*/ 	.string	""
        /*0030*/ 	.string	"ptxas"
        /*0030*/ 	.string	"Cuda compilation tools, release 13.0, V13.0.88"
        /*0030*/ 	.string	"Build cuda_13.0.r13.0/compiler.36424714_0"
        /*0030*/ 	.string	"-arch sm_100 -m 64 "



//--------------------- .note.nv.cuinfo           --------------------------
	.section	.note.nv.cuinfo,"",@"SHT_NOTE"
	.sectionflags	@"SHF_NOTE_NV_CUINFO"
        /*0018*/ 	.short	0x0002
        /*001a*/ 	.short	0x0064
        /*001c*/ 	.short	0x0082
	.zero		2


//--------------------- .nv.info                  --------------------------
	.section	.nv.info,"",@"SHT_CUDA_INFO"
	.align	4


	//----- nvinfo : EIATTR_REGCOUNT
	.align		4
        /*0000*/ 	.byte	0x04, 0x2f
        /*0002*/ 	.short	(.L_1 - .L_0)
	.align		4
.L_0:
        /*0004*/ 	.word	index@(_Z17normalize19KernelPfS_mm)
        /*0008*/ 	.word	0x00000010


	//----- nvinfo : EIATTR_FRAME_SIZE
	.align		4
.L_1:
        /*000c*/ 	.byte	0x04, 0x11
        /*000e*/ 	.short	(.L_3 - .L_2)
	.align		4
.L_2:
        /*0010*/ 	.word	index@($__internal_3_$__cuda_sm3x_div_rn_noftz_f32_slowpath)
        /*0014*/ 	.word	0x00000000


	//----- nvinfo : EIATTR_FRAME_SIZE
	.align		4
.L_3:
        /*0018*/ 	.byte	0x04, 0x11
        /*001a*/ 	.short	(.L_5 - .L_4)
	.align		4
.L_4:
        /*001c*/ 	.word	index@(_Z17normalize19KernelPfS_mm)
        /*0020*/ 	.word	0x00000000


	//----- nvinfo : EIATTR_REGCOUNT
	.align		4
.L_5:
        /*0024*/ 	.byte	0x04, 0x2f
        /*0026*/ 	.short	(.L_7 - .L_6)
	.align		4
.L_6:
        /*0028*/ 	.word	index@(_Z24pairwiseComparsionKernelPfS_mm)
        /*002c*/ 	.word	0x00000010


	//----- nvinfo : EIATTR_FRAME_SIZE
	.align		4
.L_7:
        /*0030*/ 	.byte	0x04, 0x11
        /*0032*/ 	.short	(.L_9 - .L_8)
	.align		4
.L_8:
        /*0034*/ 	.word	index@($__internal_2_$__cuda_sm3x_div_rn_noftz_f32_slowpath)
        /*0038*/ 	.word	0x00000000


	//----- nvinfo : EIATTR_FRAME_SIZE
	.align		4
.L_9:
        /*003c*/ 	.byte	0x04, 0x11
        /*003e*/ 	.short	(.L_11 - .L_10)
	.align		4
.L_10:
        /*0040*/ 	.word	index@(_Z24pairwiseComparsionKernelPfS_mm)
        /*0044*/ 	.word	0x00000000


	//----- nvinfo : EIATTR_REGCOUNT
	.align		4
.L_11:
        /*0048*/ 	.byte	0x04, 0x2f
        /*004a*/ 	.short	(.L_13 - .L_12)
	.align		4
.L_12:
        /*004c*/ 	.word	index@(_Z14sumLinesKernelPfS_mm)
        /*0050*/ 	.word	0x00000018


	//----- nvinfo : EIATTR_FRAME_SIZE
	.align		4
.L_13:
        /*0054*/ 	.byte	0x04, 0x11
        /*0056*/ 	.short	(.L_15 - .L_14)
	.align		4
.L_14:
        /*0058*/ 	.word	index@(_Z14sumLinesKernelPfS_mm)
        /*005c*/ 	.word	0x00000000


	//----- nvinfo : EIATTR_REGCOUNT
	.align		4
.L_15:
        /*0060*/ 	.byte	0x04, 0x2f
        /*0062*/ 	.short	(.L_17 - .L_16)
	.align		4
.L_16:
        /*0064*/ 	.word	index@(_Z21normalizeMatrixKernelPfS_mm)
        /*0068*/ 	.word	0x00000010


	//----- nvinfo : EIATTR_FRAME_SIZE
	.align		4
.L_17:
        /*006c*/ 	.byte	0x04, 0x11
        /*006e*/ 	.short	(.L_19 - .L_18)
	.align		4
.L_18:
        /*0070*/ 	.word	index@($__internal_1_$__cuda_sm3x_div_rn_noftz_f32_slowpath)
        /*0074*/ 	.word	0x00000000


	//----- nvinfo : EIATTR_FRAME_SIZE
	.align		4
.L_19:
        /*0078*/ 	.byte	0x04, 0x11
        /*007a*/ 	.short	(.L_21 - .L_20)
	.align		4
.L_20:
        /*007c*/ 	.word	index@(_Z21normalizeMatrixKernelPfS_mm)
        /*0080*/ 	.word	0x00000000


	//----- nvinfo : EIATTR_REGCOUNT
	.align		4
.L_21:
        /*0084*/ 	.byte	0x04, 0x2f
        /*0086*/ 	.short	(.L_23 - .L_22)
	.align		4
.L_22:
        /*0088*/ 	.word	index@(_Z13calculateCPmlPfS_i)
        /*008c*/ 	.word	0x0000001f


	//----- nvinfo : EIATTR_FRAME_SIZE
	.align		4
.L_23:
        /*0090*/ 	.byte	0x04, 0x11
        /*0092*/ 	.short	(.L_25 - .L_24)
	.align		4
.L_24:
        /*0094*/ 	.word	index@($__internal_0_$__cuda_sm3x_div_rn_noftz_f32_slowpath)
        /*0098*/ 	.word	0x00000000


	//----- nvinfo : EIATTR_FRAME_SIZE
	.align		4
.L_25:
        /*009c*/ 	.byte	0x04, 0x11
        /*009e*/ 	.short	(.L_27 - .L_26)
	.align		4
.L_26:
        /*00a0*/ 	.word	index@(_Z13calculateCPmlPfS_i)
        /*00a4*/ 	.word	0x00000000


	//----- nvinfo : EIATTR_MIN_STACK_SIZE
	.align		4
.L_27:
        /*00a8*/ 	.byte	0x04, 0x12
        /*00aa*/ 	.short	(.L_29 - .L_28)
	.align		4
.L_28:
        /*00ac*/ 	.word	index@(_Z13calculateCPmlPfS_i)
        /*00b0*/ 	.word	0x00000000


	//----- nvinfo : EIATTR_MIN_STACK_SIZE
	.align		4
.L_29:
        /*00b4*/ 	.byte	0x04, 0x12
        /*00b6*/ 	.short	(.L_31 - .L_30)
	.align		4
.L_30:
        /*00b8*/ 	.word	index@(_Z21normalizeMatrixKernelPfS_mm)
        /*00bc*/ 	.word	0x00000000


	//----- nvinfo : EIATTR_MIN_STACK_SIZE
	.align		4
.L_31:
        /*00c0*/ 	.byte	0x04, 0x12
        /*00c2*/ 	.short	(.L_33 - .L_32)
	.align		4
.L_32:
        /*00c4*/ 	.word	index@(_Z14sumLinesKernelPfS_mm)
        /*00c8*/ 	.word	0x00000000


	//----- nvinfo : EIATTR_MIN_STACK_SIZE
	.align		4
.L_33:
        /*00cc*/ 	.byte	0x04, 0x12
        /*00ce*/ 	.short	(.L_35 - .L_34)
	.align		4
.L_34:
        /*00d0*/ 	.word	index@(_Z24pairwiseComparsionKernelPfS_mm)
        /*00d4*/ 	.word	0x00000000


	//----- nvinfo : EIATTR_MIN_STACK_SIZE
	.align		4
.L_35:
        /*00d8*/ 	.byte	0x04, 0x12
        /*00da*/ 	.short	(.L_37 - .L_36)
	.align		4
.L_36:
        /*00dc*/ 	.word	index@(_Z17normalize19KernelPfS_mm)
        /*00e0*/ 	.word	0x00000000
.L_37:


//--------------------- .nv.compat                --------------------------
	.section	.nv.compat,"",@"SHT_CUDA_COMPAT_INFO"
	.align	4
        /*0000*/ 	.byte	0x02, 0x09, 0x00, 0x00, 0x02, 0x02, 0x01, 0x00, 0x02, 0x05, 0x05, 0x00, 0x03, 0x07, 0x01, 0x01
        /*0010*/ 	.byte	0x02, 0x03, 0x00, 0x00, 0x02, 0x06, 0x01, 0x00, 0x04, 0x0b, 0x08, 0x00, 0x01, 0x00, 0x00, 0x00
        /*0020*/ 	.byte	0x00, 0x00, 0x00, 0x00


//--------------------- .nv.info._Z13calculateCPmlPfS_i --------------------------
	.section	.nv.info._Z13calculateCPmlPfS_i,"",@"SHT_CUDA_INFO"
	.sectionflags	@""
	.align	4


	//----- nvinfo : EIATTR_CUDA_API_VERSION
	.align		4
        /*0000*/ 	.byte	0x04, 0x37
        /*0002*/ 	.short	(.L_39 - .L_38)
.L_38:
        /*0004*/ 	.word	0x00000082


	//----- nvinfo : EIATTR_KPARAM_INFO
	.align		4
.L_39:
        /*0008*/ 	.byte	0x04, 0x17
        /*000a*/ 	.short	(.L_41 - .L_40)
.L_40:
        /*000c*/ 	.word	0x00000000
        /*0010*/ 	.short	0x0002
        /*0012*/ 	.short	0x0010
        /*0014*/ 	.byte	0x00, 0xf0, 0x11, 0x00


	//----- nvinfo : EIATTR_KPARAM_INFO
	.align		4
.L_41:
        /*0018*/ 	.byte	0x04, 0x17
        /*001a*/ 	.short	(.L_43 - .L_42)
.L_42:
        /*001c*/ 	.word	0x00000000
        /*0020*/ 	.short	0x0001
        /*0022*/ 	.short	0x0008
        /*0024*/ 	.byte	0x00, 0xf5, 0x21, 0x00


	//----- nvinfo : EIATTR_KPARAM_INFO
	.align		4
.L_43:
        /*0028*/ 	.byte	0x04, 0x17
        /*002a*/ 	.short	(.L_45 - .L_44)
.L_44:
        /*002c*/ 	.word	0x00000000
        /*0030*/ 	.short	0x0000
        /*0032*/ 	.short	0x0000
        /*0034*/ 	.byte	0x00, 0xf5, 0x21, 0x00


	//----- nvinfo : EIATTR_SPARSE_MMA_MASK
	.align		4
.L_45:
        /*0038*/ 	.byte	0x03, 0x50
        /*003a*/ 	.short	0x0000


	//----- nvinfo : EIATTR_MAXREG_COUNT
	.align		4
        /*003c*/ 	.byte	0x03, 0x1b
        /*003e*/ 	.short	0x00ff


	//----- nvinfo : EIATTR_MERCURY_ISA_VERSION
	.align		4
        /*0040*/ 	.byte	0x03, 0x5f
        /*0042*/ 	.short	0x0101


	//----- nvinfo : EIATTR_VRC_CTA_INIT_COUNT
	.align		4
        /*0044*/ 	.byte	0x02, 0x4a
	.zero		1
	.zero		1


	//----- nvinfo : EIATTR_EXIT_INSTR_OFFSETS
	.align		4
        /*0048*/ 	.byte	0x04, 0x1c
        /*004a*/ 	.short	(.L_47 - .L_46)


	//   ....[0]....
.L_46:
        /*004c*/ 	.word	0x00000070


	//   ....[1]....
        /*0050*/ 	.word	0x00000870


	//----- nvinfo : EIATTR_CRS_STACK_SIZE
	.align		4
.L_47:
        /*0054*/ 	.byte	0x04, 0x1e
        /*0056*/ 	.short	(.L_49 - .L_48)
.L_48:
        /*0058*/ 	.word	0x00000000


	//----- nvinfo : EIATTR_CBANK_PARAM_SIZE
	.align		4
.L_49:
        /*005c*/ 	.byte	0x03, 0x19
        /*005e*/ 	.short	0x0014


	//----- nvinfo : EIATTR_PARAM_CBANK
	.align		4
        /*0060*/ 	.byte	0x04, 0x0a
        /*0062*/ 	.short	(.L_51 - .L_50)
	.align		4
.L_50:
        /*0064*/ 	.word	index@(.nv.constant0._Z13calculateCPmlPfS_i)
        /*0068*/ 	.short	0x0380
        /*006a*/ 	.short	0x0014


	//----- nvinfo : EIATTR_SW_WAR
	.align		4
.L_51:
        /*006c*/ 	.byte	0x04, 0x36
        /*006e*/ 	.short	(.L_53 - .L_52)
.L_52:
        /*0070*/ 	.word	0x00000008
.L_53:


//--------------------- .nv.info._Z21normalizeMatrixKernelPfS_mm --------------------------
	.section	.nv.info._Z21normalizeMatrixKernelPfS_mm,"",@"SHT_CUDA_INFO"
	.sectionflags	@""
	.align	4


	//----- nvinfo : EIATTR_CUDA_API_VERSION
	.align		4
        /*0000*/ 	.byte	0x04, 0x37
        /*0002*/ 	.short	(.L_55 - .L_54)
.L_54:
        /*0004*/ 	.word	0x00000082


	//----- nvinfo : EIATTR_KPARAM_INFO
	.align		4
.L_55:
        /*0008*/ 	.byte	0x04, 0x17
        /*000a*/ 	.short	(.L_57 - .L_56)
.L_56:
        /*000c*/ 	.word	0x00000000
        /*0010*/ 	.short	0x0003
        /*0012*/ 	.short	0x0018
        /*0014*/ 	.byte	0x00, 0xf0, 0x21, 0x00


	//----- nvinfo : EIATTR_KPARAM_INFO
	.align		4
.L_57:
        /*0018*/ 	.byte	0x04, 0x17
        /*001a*/ 	.short	(.L_59 - .L_58)
.L_58:
        /*001c*/ 	.word	0x00000000
        /*0020*/ 	.short	0x0002
        /*0022*/ 	.short	0x0010
        /*0024*/ 	.byte	0x00, 0xf0, 0x21, 0x00


	//----- nvinfo : EIATTR_KPARAM_INFO
	.align		4
.L_59:
        /*0028*/ 	.byte	0x04, 0x17
        /*002a*/ 	.short	(.L_61 - .L_60)
.L_60:
        /*002c*/ 	.word	0x00000000
        /*0030*/ 	.short	0x0001
        /*0032*/ 	.short	0x0008
        /*0034*/ 	.byte	0x00, 0xf5, 0x21, 0x00


	//----- nvinfo : EIATTR_KPARAM_INFO
	.align		4
.L_61:
        /*0038*/ 	.byte	0x04, 0x17
        /*003a*/ 	.short	(.L_63 - .L_62)
.L_62:
        /*003c*/ 	.word	0x00000000
        /*0040*/ 	.short	0x0000
        /*0042*/ 	.short	0x0000
        /*0044*/ 	.byte	0x00, 0xf5, 0x21, 0x00


	//----- nvinfo : EIATTR_SPARSE_MMA_MASK
	.align		4
.L_63:
        /*0048*/ 	.byte	0x03, 0x50
        /*004a*/ 	.short	0x0000


	//----- nvinfo : EIATTR_MAXREG_COUNT
	.align		4
        /*004c*/ 	.byte	0x03, 0x1b
        /*004e*/ 	.short	0x00ff


	//----- nvinfo : EIATTR_MERCURY_ISA_VERSION
	.align		4
        /*0050*/ 	.byte	0x03, 0x5f
        /*0052*/ 	.short	0x0101


	//----- nvinfo : EIATTR_VRC_CTA_INIT_COUNT
	.align		4
        /*0054*/ 	.byte	0x02, 0x4a
	.zero		1
	.zero		1


	//----- nvinfo : EIATTR_EXIT_INSTR_OFFSETS
	.align		4
        /*0058*/ 	.byte	0x04, 0x1c
        /*005a*/ 	.short	(.L_65 - .L_64)


	//   ....[0]....
.L_64:
        /*005c*/ 	.word	0x00000150


	//   ....[1]....
        /*0060*/ 	.word	0x00000280


	//   ....[2]....
        /*0064*/ 	.word	0x000003b0


	//----- nvinfo : EIATTR_CRS_STACK_SIZE
	.align		4
.L_65:
        /*0068*/ 	.byte	0x04, 0x1e
        /*006a*/ 	.short	(.L_67 - .L_66)
.L_66:
        /*006c*/ 	.word	0x00000000


	//----- nvinfo : EIATTR_CBANK_PARAM_SIZE
	.align		4
.L_67:
        /*0070*/ 	.byte	0x03, 0x19
        /*0072*/ 	.short	0x0020


	//----- nvinfo : EIATTR_PARAM_CBANK
	.align		4
        /*0074*/ 	.byte	0x04, 0x0a
        /*0076*/ 	.short	(.L_69 - .L_68)
	.align		4
.L_68:
        /*0078*/ 	.word	index@(.nv.constant0._Z21normalizeMatrixKernelPfS_mm)
        /*007c*/ 	.short	0x0380
        /*007e*/ 	.short	0x0020


	//----- nvinfo : EIATTR_SW_WAR
	.align		4
.L_69:
        /*0080*/ 	.byte	0x04, 0x36
        /*0082*/ 	.short	(.L_71 - .L_70)
.L_70:
        /*0084*/ 	.word	0x00000008
.L_71:


//--------------------- .nv.info._Z14sumLinesKernelPfS_mm --------------------------
	.section	.nv.info._Z14sumLinesKernelPfS_mm,"",@"SHT_CUDA_INFO"
	.sectionflags	@""
	.align	4


	//----- nvinfo : EIATTR_CUDA_API_VERSION
	.align		4
        /*0000*/ 	.byte	0x04, 0x37
        /*0002*/ 	.short	(.L_73 - .L_72)
.L_72:
        /*0004*/ 	.word	0x00000082


	//----- nvinfo : EIATTR_KPARAM_INFO
	.align		4
.L_73:
        /*0008*/ 	.byte	0x04, 0x17
        /*000a*/ 	.short	(.L_75 - .L_74)
.L_74:
        /*000c*/ 	.word	0x00000000
        /*0010*/ 	.short	0x0003
        /*0012*/ 	.short	0x0018
        /*0014*/ 	.byte	0x00, 0xf0, 0x21, 0x00


	//----- nvinfo : EIATTR_KPARAM_INFO
	.align		4
.L_75:
        /*0018*/ 	.byte	0x04, 0x17
        /*001a*/ 	.short	(.L_77 - .L_76)
.L_76:
        /*001c*/ 	.word	0x00000000
        /*0020*/ 	.short	0x0002
        /*0022*/ 	.short	0x0010
        /*0024*/ 	.byte	0x00, 0xf0, 0x21, 0x00


	//----- nvinfo : EIATTR_KPARAM_INFO
	.align		4
.L_77:
        /*0028*/ 	.byte	0x04, 0x17
        /*002a*/ 	.short	(.L_79 - .L_78)
.L_78:
        /*002c*/ 	.word	0x00000000
        /*0030*/ 	.short	0x0001
        /*0032*/ 	.short	0x0008
        /*0034*/ 	.byte	0x00, 0xf5, 0x21, 0x00


	//----- nvinfo : EIATTR_KPARAM_INFO
	.align		4
.L_79:
        /*0038*/ 	.byte	0x04, 0x17
        /*003a*/ 	.short	(.L_81 - .L_80)
.L_80:
        /*003c*/ 	.word	0x00000000
        /*0040*/ 	.short	0x0000
        /*0042*/ 	.short	0x0000
        /*0044*/ 	.byte	0x00, 0xf5, 0x21, 0x00


	//----- nvinfo : EIATTR_SPARSE_MMA_MASK
	.align		4
.L_81:
        /*0048*/ 	.byte	0x03, 0x50
        /*004a*/ 	.short	0x0000


	//----- nvinfo : EIATTR_MAXREG_COUNT
	.align		4
        /*004c*/ 	.byte	0x03, 0x1b
        /*004e*/ 	.short	0x00ff


	//----- nvinfo : EIATTR_MERCURY_ISA_VERSION
	.align		4
        /*0050*/ 	.byte	0x03, 0x5f
        /*0052*/ 	.short	0x0101


	//----- nvinfo : EIATTR_VRC_CTA_INIT_COUNT
	.align		4
        /*0054*/ 	.byte	0x02, 0x4a
	.zero		1
	.zero		1


	//----- nvinfo : EIATTR_EXIT_INSTR_OFFSETS
	.align		4
        /*0058*/ 	.byte	0x04, 0x1c
        /*005a*/ 	.short	(.L_83 - .L_82)


	//   ....[0]....
.L_82:
        /*005c*/ 	.word	0x000000f0


	//   ....[1]....
        /*0060*/ 	.word	0x000006a0


	//   ....[2]....
        /*0064*/ 	.word	0x00000900


	//   ....[3]....
        /*0068*/ 	.word	0x00000a80


	//   ....[4]....
        /*006c*/ 	.word	0x00000ba0


	//----- nvinfo : EIATTR_CBANK_PARAM_SIZE
	.align		4
.L_83:
        /*0070*/ 	.byte	0x03, 0x19
        /*0072*/ 	.short	0x0020


	//----- nvinfo : EIATTR_PARAM_CBANK
	.align		4
        /*0074*/ 	.byte	0x04, 0x0a
        /*0076*/ 	.short	(.L_85 - .L_84)
	.align		4
.L_84:
        /*0078*/ 	.word	index@(.nv.constant0._Z14sumLinesKernelPfS_mm)
        /*007c*/ 	.short	0x0380
        /*007e*/ 	.short	0x0020


	//----- nvinfo : EIATTR_SW_WAR
	.align		4
.L_85:
        /*0080*/ 	.byte	0x04, 0x36
        /*0082*/ 	.short	(.L_87 - .L_86)
.L_86:
        /*0084*/ 	.word	0x00000008
.L_87:


//--------------------- .nv.info._Z24pairwiseComparsionKernelPfS_mm --------------------------
	.section	.nv.info._Z24pairwiseComparsionKernelPfS_mm,"",@"SHT_CUDA_INFO"
	.sectionflags	@""
	.align	4


	//----- nvinfo : EIATTR_CUDA_API_VERSION
	.align		4
        /*0000*/ 	.byte	0x04, 0x37
        /*0002*/ 	.short	(.L_89 - .L_88)
.L_88:
        /*0004*/ 	.word	0x00000082


	//----- nvinfo : EIATTR_KPARAM_INFO
	.align		4
.L_89:
        /*0008*/ 	.byte	0x04, 0x17
        /*000a*/ 	.short	(.L_91 - .L_90)
.L_90:
        /*000c*/ 	.word	0x00000000
        /*0010*/ 	.short	0x0003
        /*0012*/ 	.short	0x0018
        /*0014*/ 	.byte	0x00, 0xf0, 0x21, 0x00


	//----- nvinfo : EIATTR_KPARAM_INFO
	.align		4
.L_91:
        /*0018*/ 	.byte	0x04, 0x17
        /*001a*/ 	.short	(.L_93 - .L_92)
.L_92:
        /*001c*/ 	.word	0x00000000
        /*0020*/ 	.short	0x0002
        /*0022*/ 	.short	0x0010
        /*0024*/ 	.byte	0x00, 0xf0, 0x21, 0x00


	//----- nvinfo : EIATTR_KPARAM_INFO
	.align		4
.L_93:
        /*0028*/ 	.byte	0x04, 0x17
        /*002a*/ 	.short	(.L_95 - .L_94)
.L_94:
        /*002c*/ 	.word	0x00000000
        /*0030*/ 	.short	0x0001
        /*0032*/ 	.short	0x0008
        /*0034*/ 	.byte	0x00, 0xf5, 0x21, 0x00


	//----- nvinfo : EIATTR_KPARAM_INFO
	.align		4
.L_95:
        /*0038*/ 	.byte	0x04, 0x17
        /*003a*/ 	.short	(.L_97 - .L_96)
.L_96:
        /*003c*/ 	.word	0x00000000
        /*0040*/ 	.short	0x0000
        /*0042*/ 	.short	0x0000
        /*0044*/ 	.byte	0x00, 0xf5, 0x21, 0x00


	//----- nvinfo : EIATTR_SPARSE_MMA_MASK
	.align		4
.L_97:
        /*0048*/ 	.byte	0x03, 0x50
        /*004a*/ 	.short	0x0000


	//----- nvinfo : EIATTR_MAXREG_COUNT
	.align		4
        /*004c*/ 	.byte	0x03, 0x1b
        /*004e*/ 	.short	0x00ff


	//----- nvinfo : EIATTR_MERCURY_ISA_VERSION
	.align		4
        /*0050*/ 	.byte	0x03, 0x5f
        /*0052*/ 	.short	0x0101


	//----- nvinfo : EIATTR_VRC_CTA_INIT_COUNT
	.align		4
        /*0054*/ 	.byte	0x02, 0x4a
	.zero		1
	.zero		1


	//----- nvinfo : EIATTR_EXIT_INSTR_OFFSETS
	.align		4
        /*0058*/ 	.byte	0x04, 0x1c
        /*005a*/ 	.short	(.L_99 - .L_98)


	//   ....[0]....
.L_98:
        /*005c*/ 	.word	0x00000150


	//   ....[1]....
        /*0060*/ 	.word	0x000003f0


	//   ....[2]....
        /*0064*/ 	.word	0x00000410


	//   ....[3]....
        /*0068*/ 	.word	0x00000440


	//----- nvinfo : EIATTR_CRS_STACK_SIZE
	.align		4
.L_99:
        /*006c*/ 	.byte	0x04, 0x1e
        /*006e*/ 	.short	(.L_101 - .L_100)
.L_100:
        /*0070*/ 	.word	0x00000000


	//----- nvinfo : EIATTR_CBANK_PARAM_SIZE
	.align		4
.L_101:
        /*0074*/ 	.byte	0x03, 0x19
        /*0076*/ 	.short	0x0020


	//----- nvinfo : EIATTR_PARAM_CBANK
	.align		4
        /*0078*/ 	.byte	0x04, 0x0a
        /*007a*/ 	.short	(.L_103 - .L_102)
	.align		4
.L_102:
        /*007c*/ 	.word	index@(.nv.constant0._Z24pairwiseComparsionKernelPfS_mm)
        /*0080*/ 	.short	0x0380
        /*0082*/ 	.short	0x0020


	//----- nvinfo : EIATTR_SW_WAR
	.align		4
.L_103:
        /*0084*/ 	.byte	0x04, 0x36
        /*0086*/ 	.short	(.L_105 - .L_104)
.L_104:
        /*0088*/ 	.word	0x00000008
.L_105:


//--------------------- .nv.info._Z17normalize19KernelPfS_mm --------------------------
	.section	.nv.info._Z17normalize19KernelPfS_mm,"",@"SHT_CUDA_INFO"
	.sectionflags	@""
	.align	4


	//----- nvinfo : EIATTR_CUDA_API_VERSION
	.align		4
        /*0000*/ 	.byte	0x04, 0x37
        /*0002*/ 	.short	(.L_107 - .L_106)
.L_106:
        /*0004*/ 	.word	0x00000082


	//----- nvinfo : EIATTR_KPARAM_INFO
	.align		4
.L_107:
        /*0008*/ 	.byte	0x04, 0x17
        /*000a*/ 	.short	(.L_109 - .L_108)
.L_108:
        /*000c*/ 	.word	0x00000000
        /*0010*/ 	.short	0x0003
        /*0012*/ 	.short	0x0018
        /*0014*/ 	.byte	0x00, 0xf0, 0x21, 0x00


	//----- nvinfo : EIATTR_KPARAM_INFO
	.align		4
.L_109:
        /*0018*/ 	.byte	0x04, 0x17
        /*001a*/ 	.short	(.L_111 - .L_110)
.L_110:
        /*001c*/ 	.word	0x00000000
        /*0020*/ 	.short	0x0002
        /*0022*/ 	.short	0x0010
        /*0024*/ 	.byte	0x00, 0xf0, 0x21, 0x00


	//----- nvinfo : EIATTR_KPARAM_INFO
	.align		4
.L_111:
        /*0028*/ 	.byte	0x04, 0x17
        /*002a*/ 	.short	(.L_113 - .L_112)
.L_112:
        /*002c*/ 	.word	0x00000000
        /*0030*/ 	.short	0x0001
        /*0032*/ 	.short	0x0008
        /*0034*/ 	.byte	0x00, 0xf5, 0x21, 0x00


	//----- nvinfo : EIATTR_KPARAM_INFO
	.align		4
.L_113:
        /*0038*/ 	.byte	0x04, 0x17
        /*003a*/ 	.short	(.L_115 - .L_114)
.L_114:
        /*003c*/ 	.word	0x00000000
        /*0040*/ 	.short	0x0000
        /*0042*/ 	.short	0x0000
        /*0044*/ 	.byte	0x00, 0xf5, 0x21, 0x00


	//----- nvinfo : EIATTR_SPARSE_MMA_MASK
	.align		4
.L_115:
        /*0048*/ 	.byte	0x03, 0x50
        /*004a*/ 	.short	0x0000


	//----- nvinfo : EIATTR_MAXREG_COUNT
	.align		4
        /*004c*/ 	.byte	0x03, 0x1b
        /*004e*/ 	.short	0x00ff


	//----- nvinfo : EIATTR_MERCURY_ISA_VERSION
	.align		4
        /*0050*/ 	.byte	0x03, 0x5f
        /*0052*/ 	.short	0x0101


	//----- nvinfo : EIATTR_VRC_CTA_INIT_COUNT
	.align		4
        /*0054*/ 	.byte	0x02, 0x4a
	.zero		1
	.zero		1


	//----- nvinfo : EIATTR_EXIT_INSTR_OFFSETS
	.align		4
        /*0058*/ 	.byte	0x04, 0x1c
        /*005a*/ 	.short	(.L_117 - .L_116)


	//   ....[0]....
.L_116:
        /*005c*/ 	.word	0x000000f0


	//   ....[1]....
        /*0060*/ 	.word	0x000002d0


	//----- nvinfo : EIATTR_CRS_STACK_SIZE
	.align		4
.L_117:
        /*0064*/ 	.byte	0x04, 0x1e
        /*0066*/ 	.short	(.L_119 - .L_118)
.L_118:
        /*0068*/ 	.word	0x00000000


	//----- nvinfo : EIATTR_CBANK_PARAM_SIZE
	.align		4
.L_119:
        /*006c*/ 	.byte	0x03, 0x19
        /*006e*/ 	.short	0x0020


	//----- nvinfo : EIATTR_PARAM_CBANK
	.align		4
        /*0070*/ 	.byte	0x04, 0x0a
        /*0072*/ 	.short	(.L_121 - .L_120)
	.align		4
.L_120:
        /*0074*/ 	.word	index@(.nv.constant0._Z17normalize19KernelPfS_mm)
        /*0078*/ 	.short	0x0380
        /*007a*/ 	.short	0x0020


	//----- nvinfo : EIATTR_SW_WAR
	.align		4
.L_121:
        /*007c*/ 	.byte	0x04, 0x36
        /*007e*/ 	.short	(.L_123 - .L_122)
.L_122:
        /*0080*/ 	.word	0x00000008
.L_123:


//--------------------- .nv.callgraph             --------------------------
	.section	.nv.callgraph,"",@"SHT_CUDA_CALLGRAPH"
	.align	4
	.sectionentsize	8
	.align		4
        /*0000*/ 	.word	0x00000000
	.align		4
        /*0004*/ 	.word	0xffffffff
	.align		4
        /*0008*/ 	.word	0x00000000
	.align		4
        /*000c*/ 	.word	0xfffffffe
	.align		4
        /*0010*/ 	.word	0x00000000
	.align		4
        /*0014*/ 	.word	0xfffffffd
	.align		4
        /*0018*/ 	.word	0x00000000
	.align		4
        /*001c*/ 	.word	0xfffffffc


//--------------------- .text._Z13calculateCPmlPfS_i --------------------------
	.section	.text._Z13calculateCPmlPfS_i,"ax",@progbits
	.align	128
.text._Z13calculateCPmlPfS_i:
        .type           _Z13calculateCPmlPfS_i,@function
        .size           _Z13calculateCPmlPfS_i,(.L_x_70 - _Z13calculateCPmlPfS_i)
        .other          _Z13calculateCPmlPfS_i,@"STO_CUDA_ENTRY STV_DEFAULT"
_Z13calculateCPmlPfS_i:
[----:B------:R-:W-:Y:S01]  /*0000*/  LDC R1, c[0x0][0x37c] ;  /* 0x0000df00ff017b82 */ /* 0x000fe20000000800 */
[----:B------:R-:W0:Y:S07]  /*0010*/  S2R R3, SR_TID.X ;  /* 0x0000000000037919 */ /* 0x000e2e0000002100 */
[----:B------:R-:W0:Y:S01]  /*0020*/  S2UR UR4, SR_CTAID.X ;  /* 0x00000000000479c3 */ /* 0x000e220000002500 */
[----:B------:R-:W1:Y:S07]  /*0030*/  LDCU UR12, c[0x0][0x390] ;  /* 0x00007200ff0c77ac */ /* 0x000e6e0008000800 */
[----:B------:R-:W0:Y:S02]  /*0040*/  LDC R2, c[0x0][0x360] ;  /* 0x0000d800ff027b82 */ /* 0x000e240000000800 */
[----:B0-----:R-:W-:-:S05]  /*0050*/  IMAD R2, R2, UR4, R3 ;  /* 0x0000000402027c24 */ /* 0x001fca000f8e0203 */
[----:B-1----:R-:W-:-:S13]  /*0060*/  ISETP.GE.AND P0, PT, R2, UR12, PT ;  /* 0x0000000c02007c0c */ /* 0x002fda000bf06270 */
[----:B------:R-:W-:Y:S05]  /*0070*/  @P0 EXIT ;  /* 0x000000000000094d */ /* 0x000fea0003800000 */
[----:B------:R-:W-:Y:S01]  /*0080*/  UISETP.GE.AND UP0, UPT, UR12, 0x1, UPT ;  /* 0x000000010c00788c */ /* 0x000fe2000bf06270 */
[----:B------:R-:W-:Y:S01]  /*0090*/  HFMA2 R3, -RZ, RZ, 0, 0 ;  /* 0x00000000ff037431 */ /* 0x000fe200000001ff */
[----:B------:R-:W0:Y:S07]  /*00a0*/  LDCU.64 UR10, c[0x0][0x358] ;  /* 0x00006b00ff0a77ac */ /* 0x000e2e0008000a00 */
[----:B------:R-:W-:Y:S05]  /*00b0*/  BRA.U !UP0, `(.L_x_0) ;  /* 0x0000000508a87547 */ /* 0x000fea000b800000 */
[----:B------:R-:W-:Y:S02]  /*00c0*/  UISETP.GE.U32.AND UP1, UPT, UR12, 0x10, UPT ;  /* 0x000000100c00788c */ /* 0x000fe4000bf26070 */
[----:B------:R-:W-:Y:S01]  /*00d0*/  IMAD R0, R2, UR12, RZ ;  /* 0x0000000c02007c24 */ /* 0x000fe2000f8e02ff */
[----:B------:R-:W-:Y:S01]  /*00e0*/  ULOP3.LUT UR8, UR12, 0xf, URZ, 0xc0, !UPT ;  /* 0x0000000f0c087892 */ /* 0x000fe2000f8ec0ff */
[----:B------:R-:W-:Y:S01]  /*00f0*/  IMAD.MOV.U32 R3, RZ, RZ, RZ ;  /* 0x000000ffff037224 */ /* 0x000fe200078e00ff */
[----:B------:R-:W-:Y:S02]  /*0100*/  UMOV UR4, URZ ;  /* 0x000000ff00047c82 */ /* 0x000fe40008000000 */
[----:B------:R-:W-:Y:S02]  /*0110*/  UISETP.NE.AND UP0, UPT, UR8, URZ, UPT ;  /* 0x000000ff0800728c */ /* 0x000fe4000bf05270 */
[----:B------:R-:W-:Y:S09]  /*0120*/  BRA.U !UP1, `(.L_x_1) ;  /* 0x0000000109b87547 */ /* 0x000ff2000b800000 */
[----:B------:R-:W1:Y:S01]  /*0130*/  LDCU.64 UR6, c[0x0][0x380] ;  /* 0x00007000ff0677ac */ /* 0x000e620008000a00 */
[----:B------:R-:W-:Y:S01]  /*0140*/  MOV R3, RZ ;  /* 0x000000ff00037202 */ /* 0x000fe20000000f00 */
[----:B------:R-:W-:Y:S01]  /*0150*/  IMAD.MOV.U32 R6, RZ, RZ, R0 ;  /* 0x000000ffff067224 */ /* 0x000fe200078e0000 */
[----:B------:R-:W-:-:S04]  /*0160*/  ULOP3.LUT UR4, UR12, 0x7ffffff0, URZ, 0xc0, !UPT ;  /* 0x7ffffff00c047892 */ /* 0x000fc8000f8ec0ff */
[----:B------:R-:W-:Y:S02]  /*0170*/  UIADD3 UR9, UPT, UPT, -UR4, URZ, URZ ;  /* 0x000000ff04097290 */ /* 0x000fe4000fffe1ff */
[----:B-1----:R-:W-:-:S04]  /*0180*/  UIADD3 UR5, UP1, UPT, UR6, 0x20, URZ ;  /* 0x0000002006057890 */ /* 0x002fc8000ff3e0ff */
[----:B------:R-:W-:-:S12]  /*0190*/  UIADD3.X UR6, UPT, UPT, URZ, UR7, URZ, UP1, !UPT ;  /* 0x00000007ff067290 */ /* 0x000fd80008ffe4ff */
.L_x_2:
[----:B------:R-:W-:Y:S01]  /*01a0*/  MOV R4, UR5 ;  /* 0x0000000500047c02 */ /* 0x000fe20008000f00 */
[----:B------:R-:W-:-:S04]  /*01b0*/  IMAD.U32 R5, RZ, RZ, UR6 ;  /* 0x00000006ff057e24 */ /* 0x000fc8000f8e00ff */
[----:B------:R-:W-:-:S05]  /*01c0*/  IMAD.WIDE R4, R6, 0x4, R4 ;  /* 0x0000000406047825 */ /* 0x000fca00078e0204 */
[----:B0-----:R-:W2:Y:S04]  /*01d0*/  LDG.E R16, desc[UR10][R4.64+-0x20] ;  /* 0xffffe00a04107981 */ /* 0x001ea8000c1e1900 */
[----:B------:R-:W3:Y:S04]  /*01e0*/  LDG.E R15, desc[UR10][R4.64+-0x1c] ;  /* 0xffffe40a040f7981 */ /* 0x000ee8000c1e1900 */
[----:B------:R-:W4:Y:S04]  /*01f0*/  LDG.E R18, desc[UR10][R4.64+-0x18] ;  /* 0xffffe80a04127981 */ /* 0x000f28000c1e1900 */
[----:B------:R-:W5:Y:S04]  /*0200*/  LDG.E R20, desc[UR10][R4.64+-0x14] ;  /* 0xffffec0a04147981 */ /* 0x000f68000c1e1900 */
        /* <DEDUP_REMOVED lines=11> */
[----:B------:R-:W5:Y:S01]  /*02c0*/  LDG.E R14, desc[UR10][R4.64+0x1c] ;  /* 0x00001c0a040e7981 */ /* 0x000f62000c1e1900 */
[----:B------:R-:W-:Y:S01]  /*02d0*/  UIADD3 UR9, UPT, UPT, UR9, 0x10, URZ ;  /* 0x0000001009097890 */ /* 0x000fe2000fffe0ff */
[----:B------:R-:W-:-:S03]  /*02e0*/  IADD3 R6, PT, PT, R6, 0x10, RZ ;  /* 0x0000001006067810 */ /* 0x000fc60007ffe0ff */
[----:B------:R-:W-:Y:S01]  /*02f0*/  UISETP.NE.AND UP1, UPT, UR9, URZ, UPT ;  /* 0x000000ff0900728c */ /* 0x000fe2000bf25270 */
[----:B--2---:R-:W-:-:S04]  /*0300*/  FADD R16, R16, R3 ;  /* 0x0000000310107221 */ /* 0x004fc80000000000 */
[----:B---3--:R-:W-:-:S04]  /*0310*/  FADD R15, R16, R15 ;  /* 0x0000000f100f7221 */ /* 0x008fc80000000000 */
[----:B----4-:R-:W-:-:S04]  /*0320*/  FADD R15, R15, R18 ;  /* 0x000000120f0f7221 */ /* 0x010fc80000000000 */
[----:B-----5:R-:W-:-:S04]  /*0330*/  FADD R15, R15, R20 ;  /* 0x000000140f0f7221 */ /* 0x020fc80000000000 */
[----:B------:R-:W-:-:S04]  /*0340*/  FADD R15, R15, R22 ;  /* 0x000000160f0f7221 */ /* 0x000fc80000000000 */
        /* <DEDUP_REMOVED lines=10> */
[----:B------:R-:W-:Y:S01]  /*03f0*/  FADD R3, R7, R14 ;  /* 0x0000000e07037221 */ /* 0x000fe20000000000 */
[----:B------:R-:W-:Y:S06]  /*0400*/  BRA.U UP1, `(.L_x_2) ;  /* 0xfffffffd01647547 */ /* 0x000fec000b83ffff */
.L_x_1:
[----:B------:R-:W-:Y:S05]  /*0410*/  BRA.U !UP0, `(.L_x_0) ;  /* 0x0000000108d07547 */ /* 0x000fea000b800000 */
[----:B------:R-:W-:Y:S02]  /*0420*/  UISETP.GE.U32.AND UP0, UPT, UR8, 0x8, UPT ;  /* 0x000000080800788c */ /* 0x000fe4000bf06070 */
[----:B------:R-:W-:-:S04]  /*0430*/  ULOP3.LUT UR6, UR12, 0x7, URZ, 0xc0, !UPT ;  /* 0x000000070c067892 */ /* 0x000fc8000f8ec0ff */
[----:B------:R-:W-:-:S03]  /*0440*/  UISETP.NE.AND UP1, UPT, UR6, URZ, UPT ;  /* 0x000000ff0600728c */ /* 0x000fc6000bf25270 */
[----:B------:R-:W-:Y:S08]  /*0450*/  BRA.U !UP0, `(.L_x_3) ;  /* 0x0000000108507547 */ /* 0x000ff0000b800000 */
[----:B------:R-:W1:Y:S01]  /*0460*/  LDC.64 R4, c[0x0][0x380] ;  /* 0x0000e000ff047b82 */ /* 0x000e620000000a00 */
[----:B------:R-:W-:-:S04]  /*0470*/  VIADD R7, R0, UR4 ;  /* 0x0000000400077c36 */ /* 0x000fc80008000000 */
[----:B-1----:R-:W-:-:S05]  /*0480*/  IMAD.WIDE R4, R7, 0x4, R4 ;  /* 0x0000000407047825 */ /* 0x002fca00078e0204 */
[----:B0-----:R-:W2:Y:S04]  /*0490*/  LDG.E R6, desc[UR10][R4.64] ;  /* 0x0000000a04067981 */ /* 0x001ea8000c1e1900 */
[----:B------:R-:W3:Y:S04]  /*04a0*/  LDG.E R7, desc[UR10][R4.64+0x4] ;  /* 0x0000040a04077981 */ /* 0x000ee8000c1e1900 */
[----:B------:R-:W4:Y:S04]  /*04b0*/  LDG.E R9, desc[UR10][R4.64+0x8] ;  /* 0x0000080a04097981 */ /* 0x000f28000c1e1900 */
[----:B------:R-:W5:Y:S04]  /*04c0*/  LDG.E R11, desc[UR10][R4.64+0xc] ;  /* 0x00000c0a040b7981 */ /* 0x000f68000c1e1900 */
[----:B------:R-:W5:Y:S04]  /*04d0*/  LDG.E R13, desc[UR10][R4.64+0x10] ;  /* 0x0000100a040d7981 */ /* 0x000f68000c1e1900 */
[----:B------:R-:W5:Y:S04]  /*04e0*/  LDG.E R15, desc[UR10][R4.64+0x14] ;  /* 0x0000140a040f7981 */ /* 0x000f68000c1e1900 */
[----:B------:R-:W5:Y:S04]  /*04f0*/  LDG.E R17, desc[UR10][R4.64+0x18] ;  /* 0x0000180a04117981 */ /* 0x000f68000c1e1900 */
[----:B------:R-:W5:Y:S01]  /*0500*/  LDG.E R19, desc[UR10][R4.64+0x1c] ;  /* 0x00001c0a04137981 */ /* 0x000f62000c1e1900 */
[----:B------:R-:W-:Y:S01]  /*0510*/  UIADD3 UR4, UPT, UPT, UR4, 0x8, URZ ;  /* 0x0000000804047890 */ /* 0x000fe2000fffe0ff */
[----:B--2---:R-:W-:-:S04]  /*0520*/  FADD R6, R3, R6 ;  /* 0x0000000603067221 */ /* 0x004fc80000000000 */
[----:B---3--:R-:W-:-:S04]  /*0530*/  FADD R6, R6, R7 ;  /* 0x0000000706067221 */ /* 0x008fc80000000000 */
[----:B----4-:R-:W-:-:S04]  /*0540*/  FADD R6, R6, R9 ;  /* 0x0000000906067221 */ /* 0x010fc80000000000 */
[----:B-----5:R-:W-:-:S04]  /*0550*/  FADD R6, R6, R11 ;  /* 0x0000000b06067221 */ /* 0x020fc80000000000 */
[----:B------:R-:W-:-:S04]  /*0560*/  FADD R6, R6, R13 ;  /* 0x0000000d06067221 */ /* 0x000fc80000000000 */
[----:B------:R-:W-:-:S04]  /*0570*/  FADD R6, R6, R15 ;  /* 0x0000000f06067221 */ /* 0x000fc80000000000 */
[----:B------:R-:W-:-:S04]  /*0580*/  FADD R6, R6, R17 ;  /* 0x0000001106067221 */ /* 0x000fc80000000000 */
[----:B------:R-:W-:-:S07]  /*0590*/  FADD R3, R6, R19 ;  /* 0x0000001306037221 */ /* 0x000fce0000000000 */
.L_x_3:
[----:B------:R-:W-:Y:S05]  /*05a0*/  BRA.U !UP1, `(.L_x_0) ;  /* 0x00000001096c7547 */ /* 0x000fea000b800000 */
[----:B------:R-:W-:Y:S02]  /*05b0*/  UISETP.GE.U32.AND UP0, UPT, UR6, 0x4, UPT ;  /* 0x000000040600788c */ /* 0x000fe4000bf06070 */
[----:B------:R-:W-:-:S04]  /*05c0*/  ULOP3.LUT UR5, UR12, 0x3, URZ, 0xc0, !UPT ;  /* 0x000000030c057892 */ /* 0x000fc8000f8ec0ff */
[----:B------:R-:W-:-:S03]  /*05d0*/  UISETP.NE.AND UP1, UPT, UR5, URZ, UPT ;  /* 0x000000ff0500728c */ /* 0x000fc6000bf25270 */
[----:B------:R-:W-:Y:S08]  /*05e0*/  BRA.U !UP0, `(.L_x_4) ;  /* 0x0000000108307547 */ /* 0x000ff0000b800000 */
[----:B------:R-:W1:Y:S01]  /*05f0*/  LDC.64 R4, c[0x0][0x380] ;  /* 0x0000e000ff047b82 */ /* 0x000e620000000a00 */
[----:B------:R-:W-:-:S05]  /*0600*/  IADD3 R7, PT, PT, R0, UR4, RZ ;  /* 0x0000000400077c10 */ /* 0x000fca000fffe0ff */
[----:B-1----:R-:W-:-:S05]  /*0610*/  IMAD.WIDE R4, R7, 0x4, R4 ;  /* 0x0000000407047825 */ /* 0x002fca00078e0204 */
[----:B0-----:R-:W2:Y:S04]  /*0620*/  LDG.E R6, desc[UR10][R4.64] ;  /* 0x0000000a04067981 */ /* 0x001ea8000c1e1900 */
[----:B------:R-:W3:Y:S04]  /*0630*/  LDG.E R7, desc[UR10][R4.64+0x4] ;  /* 0x0000040a04077981 */ /* 0x000ee8000c1e1900 */
[----:B------:R-:W4:Y:S04]  /*0640*/  LDG.E R9, desc[UR10][R4.64+0x8] ;  /* 0x0000080a04097981 */ /* 0x000f28000c1e1900 */
[----:B------:R-:W5:Y:S01]  /*0650*/  LDG.E R11, desc[UR10][R4.64+0xc] ;  /* 0x00000c0a040b7981 */ /* 0x000f62000c1e1900 */
[----:B------:R-:W-:Y:S01]  /*0660*/  UIADD3 UR4, UPT, UPT, UR4, 0x4, URZ ;  /* 0x0000000404047890 */ /* 0x000fe2000fffe0ff */
[----:B--2---:R-:W-:-:S04]  /*0670*/  FADD R6, R3, R6 ;  /* 0x0000000603067221 */ /* 0x004fc80000000000 */
[----:B---3--:R-:W-:-:S04]  /*0680*/  FADD R6, R6, R7 ;  /* 0x0000000706067221 */ /* 0x008fc80000000000 */
[----:B----4-:R-:W-:-:S04]  /*0690*/  FADD R6, R6, R9 ;  /* 0x0000000906067221 */ /* 0x010fc80000000000 */
[----:B-----5:R-:W-:-:S07]  /*06a0*/  FADD R3, R6, R11 ;  /* 0x0000000b06037221 */ /* 0x020fce0000000000 */
.L_x_4:
[----:B------:R-:W-:Y:S05]  /*06b0*/  BRA.U !UP1, `(.L_x_0) ;  /* 0x0000000109287547 */ /* 0x000fea000b800000 */
[----:B------:R-:W1:Y:S01]  /*06c0*/  LDC.64 R6, c[0x0][0x380] ;  /* 0x0000e000ff067b82 */ /* 0x000e620000000a00 */
[----:B------:R-:W-:Y:S01]  /*06d0*/  VIADD R9, R0, UR4 ;  /* 0x0000000400097c36 */ /* 0x000fe20008000000 */
[----:B------:R-:W-:-:S12]  /*06e0*/  UIADD3 UR5, UPT, UPT, -UR5, URZ, URZ ;  /* 0x000000ff05057290 */ /* 0x000fd8000fffe1ff */
.L_x_5:
[----:B-1----:R-:W-:-:S06]  /*06f0*/  IMAD.WIDE R4, R9, 0x4, R6 ;  /* 0x0000000409047825 */ /* 0x002fcc00078e0206 */
[----:B0-----:R-:W2:Y:S01]  /*0700*/  LDG.E R4, desc[UR10][R4.64] ;  /* 0x0000000a04047981 */ /* 0x001ea2000c1e1900 */
[----:B------:R-:W-:Y:S01]  /*0710*/  UIADD3 UR5, UPT, UPT, UR5, 0x1, URZ ;  /* 0x0000000105057890 */ /* 0x000fe2000fffe0ff */
[----:B------:R-:W-:-:S03]  /*0720*/  IADD3 R9, PT, PT, R9, 0x1, RZ ;  /* 0x0000000109097810 */ /* 0x000fc60007ffe0ff */
[----:B------:R-:W-:Y:S01]  /*0730*/  UISETP.NE.AND UP0, UPT, UR5, URZ, UPT ;  /* 0x000000ff0500728c */ /* 0x000fe2000bf05270 */
[----:B--2---:R-:W-:-:S08]  /*0740*/  FADD R3, R4, R3 ;  /* 0x0000000304037221 */ /* 0x004fd00000000000 */
[----:B------:R-:W-:Y:S05]  /*0750*/  BRA.U UP0, `(.L_x_5) ;  /* 0xfffffffd00e47547 */ /* 0x000fea000b83ffff */
.L_x_0:
[----:B------:R-:W-:Y:S01]  /*0760*/  I2FP.F32.S32 R6, UR12 ;  /* 0x0000000c00067c45 */ /* 0x000fe20008201400 */
[----:B------:R-:W-:Y:S03]  /*0770*/  BSSY.RECONVERGENT B0, `(.L_x_6) ;  /* 0x000000c000007945 */ /* 0x000fe60003800200 */
[----:B------:R-:W1:Y:S08]  /*0780*/  MUFU.RCP R5, R6 ;  /* 0x0000000600057308 */ /* 0x000e700000001000 */
[----:B------:R-:W2:Y:S01]  /*0790*/  FCHK P0, R3, R6 ;  /* 0x0000000603007302 */ /* 0x000ea20000000000 */
[----:B-1----:R-:W-:-:S04]  /*07a0*/  FFMA R0, -R6, R5, 1 ;  /* 0x3f80000006007423 */ /* 0x002fc80000000105 */
[----:B------:R-:W-:-:S04]  /*07b0*/  FFMA R0, R5, R0, R5 ;  /* 0x0000000005007223 */ /* 0x000fc80000000005 */
[----:B------:R-:W-:-:S04]  /*07c0*/  FFMA R5, R0, R3, RZ ;  /* 0x0000000300057223 */ /* 0x000fc800000000ff */
[----:B------:R-:W-:-:S04]  /*07d0*/  FFMA R4, -R6, R5, R3 ;  /* 0x0000000506047223 */ /* 0x000fc80000000103 */
[----:B------:R-:W-:Y:S01]  /*07e0*/  FFMA R7, R0, R4, R5 ;  /* 0x0000000400077223 */ /* 0x000fe20000000005 */
[----:B--2---:R-:W-:Y:S06]  /*07f0*/  @!P0 BRA `(.L_x_7) ;  /* 0x00000000000c8947 */ /* 0x004fec0003800000 */
[----:B------:R-:W-:-:S07]  /*0800*/  MOV R4, 0x820 ;  /* 0x0000082000047802 */ /* 0x000fce0000000f00 */
[----:B0-----:R-:W-:Y:S05]  /*0810*/  CALL.REL.NOINC `($__internal_0_$__cuda_sm3x_div_rn_noftz_f32_slowpath) ;  /* 0x0000000000187944 */ /* 0x001fea0003c00000 */
[----:B------:R-:W-:-:S07]  /*0820*/  IMAD.MOV.U32 R7, RZ, RZ, R0 ;  /* 0x000000ffff077224 */ /* 0x000fce00078e0000 */
.L_x_7:
[----:B0-----:R-:W-:Y:S05]  /*0830*/  BSYNC.RECONVERGENT B0 ;  /* 0x0000000000007941 */ /* 0x001fea0003800200 */
.L_x_6:
[----:B------:R-:W0:Y:S02]  /*0840*/  LDC.64 R4, c[0x0][0x388] ;  /* 0x0000e200ff047b82 */ /* 0x000e240000000a00 */
[----:B0-----:R-:W-:-:S05]  /*0850*/  IMAD.WIDE R2, R2, 0x4, R4 ;  /* 0x0000000402027825 */ /* 0x001fca00078e0204 */
[----:B------:R-:W-:Y:S01]  /*0860*/  STG.E desc[UR10][R2.64], R7 ;  /* 0x0000000702007986 */ /* 0x000fe2000c10190a */
[----:B------:R-:W-:Y:S05]  /*0870*/  EXIT ;  /* 0x000000000000794d */ /* 0x000fea0003800000 */
        .weak           $__internal_0_$__cuda_sm3x_div_rn_noftz_f32_slowpath
        .type           $__internal_0_$__cuda_sm3x_div_rn_noftz_f32_slowpath,@function
        .size           $__internal_0_$__cuda_sm3x_div_rn_noftz_f32_slowpath,(.L_x_70 - $__internal_0_$__cuda_sm3x_div_rn_noftz_f32_slowpath)
$__internal_0_$__cuda_sm3x_div_rn_noftz_f32_slowpath:
[----:B------:R-:W-:Y:S01]  /*0880*/  SHF.R.U32.HI R5, RZ, 0x17, R6 ;  /* 0x00000017ff057819 */ /* 0x000fe20000011606 */
[----:B------:R-:W-:Y:S01]  /*0890*/  BSSY.RECONVERGENT B1, `(.L_x_8) ;  /* 0x0000063000017945 */ /* 0x000fe20003800200 */
[----:B------:R-:W-:Y:S02]  /*08a0*/  SHF.R.U32.HI R0, RZ, 0x17, R3 ;  /* 0x00000017ff007819 */ /* 0x000fe40000011603 */
[----:B------:R-:W-:Y:S02]  /*08b0*/  LOP3.LUT R5, R5, 0xff, RZ, 0xc0, !PT ;  /* 0x000000ff05057812 */ /* 0x000fe400078ec0ff */
[----:B------:R-:W-:Y:S02]  /*08c0*/  LOP3.LUT R10, R0, 0xff, RZ, 0xc0, !PT ;  /* 0x000000ff000a7812 */ /* 0x000fe400078ec0ff */
[----:B------:R-:W-:-:S03]  /*08d0*/  IADD3 R8, PT, PT, R5, -0x1, RZ ;  /* 0xffffffff05087810 */ /* 0x000fc60007ffe0ff */
[----:B------:R-:W-:Y:S01]  /*08e0*/  VIADD R9, R10, 0xffffffff ;  /* 0xffffffff0a097836 */ /* 0x000fe20000000000 */
[----:B------:R-:W-:-:S04]  /*08f0*/  ISETP.GT.U32.AND P0, PT, R8, 0xfd, PT ;  /* 0x000000fd0800780c */ /* 0x000fc80003f04070 */
[----:B------:R-:W-:-:S13]  /*0900*/  ISETP.GT.U32.OR P0, PT, R9, 0xfd, P0 ;  /* 0x000000fd0900780c */ /* 0x000fda0000704470 */
[----:B------:R-:W-:Y:S01]  /*0910*/  @!P0 MOV R7, RZ ;  /* 0x000000ff00078202 */ /* 0x000fe20000000f00 */
[----:B------:R-:W-:Y:S06]  /*0920*/  @!P0 BRA `(.L_x_9) ;  /* 0x0000000000608947 */ /* 0x000fec0003800000 */
[----:B------:R-:W-:Y:S01]  /*0930*/  FSETP.GTU.FTZ.AND P0, PT, |R3|, +INF , PT ;  /* 0x7f8000000300780b */ /* 0x000fe20003f1c200 */
[----:B------:R-:W-:Y:S01]  /*0940*/  IMAD.MOV.U32 R0, RZ, RZ, R6 ;  /* 0x000000ffff007224 */ /* 0x000fe200078e0006 */
[----:B------:R-:W-:-:S04]  /*0950*/  FSETP.GTU.FTZ.AND P1, PT, |R6|, +INF , PT ;  /* 0x7f8000000600780b */ /* 0x000fc80003f3c200 */
[----:B------:R-:W-:-:S13]  /*0960*/  PLOP3.LUT P0, PT, P0, P1, PT, 0xf8, 0x8f ;  /* 0x00000000008f781c */ /* 0x000fda0000703f70 */
[----:B------:R-:W-:Y:S05]  /*0970*/  @P0 BRA `(.L_x_10) ;  /* 0x00000004004c0947 */ /* 0x000fea0003800000 */
[----:B------:R-:W-:-:S13]  /*0980*/  LOP3.LUT P0, RZ, R6, 0x7fffffff, R3, 0xc8, !PT ;  /* 0x7fffffff06ff7812 */ /* 0x000fda000780c803 */
[----:B------:R-:W-:Y:S05]  /*0990*/  @!P0 BRA `(.L_x_11) ;  /* 0x00000004003c8947 */ /* 0x000fea0003800000 */
[C---:B------:R-:W-:Y:S02]  /*09a0*/  FSETP.NEU.FTZ.AND P2, PT, |R3|.reuse, +INF , PT ;  /* 0x7f8000000300780b */ /* 0x040fe40003f5d200 */
[----:B------:R-:W-:Y:S02]  /*09b0*/  FSETP.NEU.FTZ.AND P1, PT, |R0|, +INF , PT ;  /* 0x7f8000000000780b */ /* 0x000fe40003f3d200 */
[----:B------:R-:W-:-:S11]  /*09c0*/  FSETP.NEU.FTZ.AND P0, PT, |R3|, +INF , PT ;  /* 0x7f8000000300780b */ /* 0x000fd60003f1d200 */
[----:B------:R-:W-:Y:S05]  /*09d0*/  @!P1 BRA !P2, `(.L_x_11) ;  /* 0x00000004002c9947 */ /* 0x000fea0005000000 */
[----:B------:R-:W-:-:S04]  /*09e0*/  LOP3.LUT P2, RZ, R3, 0x7fffffff, RZ, 0xc0, !PT ;  /* 0x7fffffff03ff7812 */ /* 0x000fc8000784c0ff */
[----:B------:R-:W-:-:S13]  /*09f0*/  PLOP3.LUT P1, PT, P1, P2, PT, 0x2f, 0xf2 ;  /* 0x0000000000f2781c */ /* 0x000fda0000f24577 */
[----:B------:R-:W-:Y:S05]  /*0a00*/  @P1 BRA `(.L_x_12) ;  /* 0x0000000400181947 */ /* 0x000fea0003800000 */
[----:B------:R-:W-:-:S04]  /*0a10*/  LOP3.LUT P1, RZ, R6, 0x7fffffff, RZ, 0xc0, !PT ;  /* 0x7fffffff06ff7812 */ /* 0x000fc8000782c0ff */
[----:B------:R-:W-:-:S13]  /*0a20*/  PLOP3.LUT P0, PT, P0, P1, PT, 0x2f, 0xf2 ;  /* 0x0000000000f2781c */ /* 0x000fda0000702577 */
[----:B------:R-:W-:Y:S05]  /*0a30*/  @P0 BRA `(.L_x_13) ;  /* 0x0000000400000947 */ /* 0x000fea0003800000 */
[----:B------:R-:W-:Y:S02]  /*0a40*/  ISETP.GE.AND P0, PT, R9, RZ, PT ;  /* 0x000000ff0900720c */ /* 0x000fe40003f06270 */
[----:B------:R-:W-:-:S11]  /*0a50*/  ISETP.GE.AND P1, PT, R8, RZ, PT ;  /* 0x000000ff0800720c */ /* 0x000fd60003f26270 */
[----:B------:R-:W-:Y:S01]  /*0a60*/  @P0 MOV R7, RZ ;  /* 0x000000ff00070202 */ /* 0x000fe20000000f00 */
[----:B------:R-:W-:Y:S02]  /*0a70*/  @!P0 IMAD.MOV.U32 R7, RZ, RZ, -0x40 ;  /* 0xffffffc0ff078424 */ /* 0x000fe400078e00ff */
[----:B------:R-:W-:Y:S01]  /*0a80*/  @!P0 FFMA R3, R3, 1.84467440737095516160e+19, RZ ;  /* 0x5f80000003038823 */ /* 0x000fe200000000ff */
[----:B------:R-:W-:Y:S02]  /*0a90*/  @!P1 FFMA R6, R0, 1.84467440737095516160e+19, RZ ;  /* 0x5f80000000069823 */ /* 0x000fe400000000ff */
[----:B------:R-:W-:-:S07]  /*0aa0*/  @!P1 IADD3 R7, PT, PT, R7, 0x40, RZ ;  /* 0x0000004007079810 */ /* 0x000fce0007ffe0ff */
.L_x_9:
[----:B------:R-:W-:Y:S01]  /*0ab0*/  LEA R9, R5, 0xc0800000, 0x17 ;  /* 0xc080000005097811 */ /* 0x000fe200078eb8ff */
[----:B------:R-:W-:Y:S03]  /*0ac0*/  BSSY.RECONVERGENT B2, `(.L_x_14) ;  /* 0x0000036000027945 */ /* 0x000fe60003800200 */
[----:B------:R-:W-:Y:S01]  /*0ad0*/  IADD3 R9, PT, PT, -R9, R6, RZ ;  /* 0x0000000609097210 */ /* 0x000fe20007ffe1ff */
[----:B------:R-:W-:-:S03]  /*0ae0*/  VIADD R6, R10, 0xffffff81 ;  /* 0xffffff810a067836 */ /* 0x000fc60000000000 */
[----:B------:R-:W0:Y:S01]  /*0af0*/  MUFU.RCP R8, R9 ;  /* 0x0000000900087308 */ /* 0x000e220000001000 */
[----:B------:R-:W-:Y:S01]  /*0b00*/  FADD.FTZ R11, -R9, -RZ ;  /* 0x800000ff090b7221 */ /* 0x000fe20000010100 */
[C---:B------:R-:W-:Y:S01]  /*0b10*/  IMAD R0, R6.reuse, -0x800000, R3 ;  /* 0xff80000006007824 */ /* 0x040fe200078e0203 */
[----:B------:R-:W-:-:S04]  /*0b20*/  IADD3 R6, PT, PT, R6, 0x7f, -R5 ;  /* 0x0000007f06067810 */ /* 0x000fc80007ffe805 */
[----:B------:R-:W-:Y:S01]  /*0b30*/  IADD3 R6, PT, PT, R6, R7, RZ ;  /* 0x0000000706067210 */ /* 0x000fe20007ffe0ff */
[----:B0-----:R-:W-:-:S04]  /*0b40*/  FFMA R13, R8, R11, 1 ;  /* 0x3f800000080d7423 */ /* 0x001fc8000000000b */
[----:B------:R-:W-:-:S04]  /*0b50*/  FFMA R10, R8, R13, R8 ;  /* 0x0000000d080a7223 */ /* 0x000fc80000000008 */
[----:B------:R-:W-:-:S04]  /*0b60*/  FFMA R3, R0, R10, RZ ;  /* 0x0000000a00037223 */ /* 0x000fc800000000ff */
[----:B------:R-:W-:-:S04]  /*0b70*/  FFMA R8, R11, R3, R0 ;  /* 0x000000030b087223 */ /* 0x000fc80000000000 */
[----:B------:R-:W-:-:S04]  /*0b80*/  FFMA R13, R10, R8, R3 ;  /* 0x000000080a0d7223 */ /* 0x000fc80000000003 */
[----:B------:R-:W-:-:S04]  /*0b90*/  FFMA R8, R11, R13, R0 ;  /* 0x0000000d0b087223 */ /* 0x000fc80000000000 */
[----:B------:R-:W-:-:S05]  /*0ba0*/  FFMA R0, R10, R8, R13 ;  /* 0x000000080a007223 */ /* 0x000fca000000000d */
[----:B------:R-:W-:-:S04]  /*0bb0*/  SHF.R.U32.HI R3, RZ, 0x17, R0 ;  /* 0x00000017ff037819 */ /* 0x000fc80000011600 */
[----:B------:R-:W-:-:S04]  /*0bc0*/  LOP3.LUT R3, R3, 0xff, RZ, 0xc0, !PT ;  /* 0x000000ff03037812 */ /* 0x000fc800078ec0ff */
[----:B------:R-:W-:-:S05]  /*0bd0*/  IADD3 R7, PT, PT, R3, R6, RZ ;  /* 0x0000000603077210 */ /* 0x000fca0007ffe0ff */
[----:B------:R-:W-:-:S05]  /*0be0*/  VIADD R3, R7, 0xffffffff ;  /* 0xffffffff07037836 */ /* 0x000fca0000000000 */
[----:B------:R-:W-:-:S13]  /*0bf0*/  ISETP.GE.U32.AND P0, PT, R3, 0xfe, PT ;  /* 0x000000fe0300780c */ /* 0x000fda0003f06070 */
[----:B------:R-:W-:Y:S05]  /*0c00*/  @!P0 BRA `(.L_x_15) ;  /* 0x0000000000808947 */ /* 0x000fea0003800000 */
[----:B------:R-:W-:-:S13]  /*0c10*/  ISETP.GT.AND P0, PT, R7, 0xfe, PT ;  /* 0x000000fe0700780c */ /* 0x000fda0003f04270 */
[----:B------:R-:W-:Y:S05]  /*0c20*/  @P0 BRA `(.L_x_16) ;  /* 0x00000000006c0947 */ /* 0x000fea0003800000 */
[----:B------:R-:W-:-:S13]  /*0c30*/  ISETP.GE.AND P0, PT, R7, 0x1, PT ;  /* 0x000000010700780c */ /* 0x000fda0003f06270 */
[----:B------:R-:W-:Y:S05]  /*0c40*/  @P0 BRA `(.L_x_17) ;  /* 0x0000000000740947 */ /* 0x000fea0003800000 */
[----:B------:R-:W-:Y:S02]  /*0c50*/  ISETP.GE.AND P0, PT, R7, -0x18, PT ;  /* 0xffffffe80700780c */ /* 0x000fe40003f06270 */
[----:B------:R-:W-:-:S11]  /*0c60*/  LOP3.LUT R0, R0, 0x80000000, RZ, 0xc0, !PT ;  /* 0x8000000000007812 */ /* 0x000fd600078ec0ff */
[----:B------:R-:W-:Y:S05]  /*0c70*/  @!P0 BRA `(.L_x_17) ;  /* 0x0000000000688947 */ /* 0x000fea0003800000 */
[CCC-:B------:R-:W-:Y:S01]  /*0c80*/  FFMA.RZ R3, R10.reuse, R8.reuse, R13.reuse ;  /* 0x000000080a037223 */ /* 0x1c0fe2000000c00d */
[CCC-:B------:R-:W-:Y:S01]  /*0c90*/  FFMA.RM R6, R10.reuse, R8.reuse, R13.reuse ;  /* 0x000000080a067223 */ /* 0x1c0fe2000000400d */
[C---:B------:R-:W-:Y:S02]  /*0ca0*/  ISETP.NE.AND P2, PT, R7.reuse, RZ, PT ;  /* 0x000000ff0700720c */ /* 0x040fe40003f45270 */
[----:B------:R-:W-:Y:S02]  /*0cb0*/  ISETP.NE.AND P1, PT, R7, RZ, PT ;  /* 0x000000ff0700720c */ /* 0x000fe40003f25270 */
[----:B------:R-:W-:Y:S01]  /*0cc0*/  LOP3.LUT R5, R3, 0x7fffff, RZ, 0xc0, !PT ;  /* 0x007fffff03057812 */ /* 0x000fe200078ec0ff */
[----:B------:R-:W-:Y:S01]  /*0cd0*/  FFMA.RP R3, R10, R8, R13 ;  /* 0x000000080a037223 */ /* 0x000fe2000000800d */
[----:B------:R-:W-:Y:S02]  /*0ce0*/  IADD3 R8, PT, PT, R7, 0x20, RZ ;  /* 0x0000002007087810 */ /* 0x000fe40007ffe0ff */
[----:B------:R-:W-:-:S02]  /*0cf0*/  LOP3.LUT R5, R5, 0x800000, RZ, 0xfc, !PT ;  /* 0x0080000005057812 */ /* 0x000fc400078efcff */
[----:B------:R-:W-:Y:S02]  /*0d00*/  IADD3 R7, PT, PT, -R7, RZ, RZ ;  /* 0x000000ff07077210 */ /* 0x000fe40007ffe1ff */
[----:B------:R-:W-:Y:S02]  /*0d10*/  SHF.L.U32 R8, R5, R8, RZ ;  /* 0x0000000805087219 */ /* 0x000fe400000006ff */
[----:B------:R-:W-:Y:S02]  /*0d20*/  FSETP.NEU.FTZ.AND P0, PT, R3, R6, PT ;  /* 0x000000060300720b */ /* 0x000fe40003f1d000 */
[----:B------:R-:W-:Y:S02]  /*0d30*/  SEL R6, R7, RZ, P2 ;  /* 0x000000ff07067207 */ /* 0x000fe40001000000 */
[----:B------:R-:W-:Y:S02]  /*0d40*/  ISETP.NE.AND P1, PT, R8, RZ, P1 ;  /* 0x000000ff0800720c */ /* 0x000fe40000f25270 */
[----:B------:R-:W-:-:S02]  /*0d50*/  SHF.R.U32.HI R6, RZ, R6, R5 ;  /* 0x00000006ff067219 */ /* 0x000fc40000011605 */
[----:B------:R-:W-:Y:S02]  /*0d60*/  PLOP3.LUT P0, PT, P0, P1, PT, 0xf8, 0x8f ;  /* 0x00000000008f781c */ /* 0x000fe40000703f70 */
[----:B------:R-:W-:Y:S02]  /*0d70*/  SHF.R.U32.HI R8, RZ, 0x1, R6 ;  /* 0x00000001ff087819 */ /* 0x000fe40000011606 */
[----:B------:R-:W-:-:S04]  /*0d80*/  SEL R3, RZ, 0x1, !P0 ;  /* 0x00000001ff037807 */ /* 0x000fc80004000000 */
[----:B------:R-:W-:-:S04]  /*0d90*/  LOP3.LUT R3, R3, 0x1, R8, 0xf8, !PT ;  /* 0x0000000103037812 */ /* 0x000fc800078ef808 */
[----:B------:R-:W-:-:S05]  /*0da0*/  LOP3.LUT R3, R3, R6, RZ, 0xc0, !PT ;  /* 0x0000000603037212 */ /* 0x000fca00078ec0ff */
[----:B------:R-:W-:-:S05]  /*0db0*/  IMAD.IADD R3, R8, 0x1, R3 ;  /* 0x0000000108037824 */ /* 0x000fca00078e0203 */
[----:B------:R-:W-:Y:S01]  /*0dc0*/  LOP3.LUT R0, R3, R0, RZ, 0xfc, !PT ;  /* 0x0000000003007212 */ /* 0x000fe200078efcff */
[----:B------:R-:W-:Y:S06]  /*0dd0*/  BRA `(.L_x_17) ;  /* 0x0000000000107947 */ /* 0x000fec0003800000 */
.L_x_16:
[----:B------:R-:W-:-:S04]  /*0de0*/  LOP3.LUT R0, R0, 0x80000000, RZ, 0xc0, !PT ;  /* 0x8000000000007812 */ /* 0x000fc800078ec0ff */
[----:B------:R-:W-:Y:S01]  /*0df0*/  LOP3.LUT R0, R0, 0x7f800000, RZ, 0xfc, !PT ;  /* 0x7f80000000007812 */ /* 0x000fe200078efcff */
[----:B------:R-:W-:Y:S06]  /*0e00*/  BRA `(.L_x_17) ;  /* 0x0000000000047947 */ /* 0x000fec0003800000 */
.L_x_15:
[----:B------:R-:W-:-:S07]  /*0e10*/  LEA R0, R6, R0, 0x17 ;  /* 0x0000000006007211 */ /* 0x000fce00078eb8ff */
.L_x_17:
[----:B------:R-:W-:Y:S05]  /*0e20*/  BSYNC.RECONVERGENT B2 ;  /* 0x0000000000027941 */ /* 0x000fea0003800200 */
.L_x_14:
[----:B------:R-:W-:Y:S05]  /*0e30*/  BRA `(.L_x_18) ;  /* 0x0000000000207947 */ /* 0x000fea0003800000 */
.L_x_13:
[----:B------:R-:W-:-:S04]  /*0e40*/  LOP3.LUT R0, R6, 0x80000000, R3, 0x48, !PT ;  /* 0x8000000006007812 */ /* 0x000fc800078e4803 */
[----:B------:R-:W-:Y:S01]  /*0e50*/  LOP3.LUT R0, R0, 0x7f800000, RZ, 0xfc, !PT ;  /* 0x7f80000000007812 */ /* 0x000fe200078efcff */
[----:B------:R-:W-:Y:S06]  /*0e60*/  BRA `(.L_x_18) ;  /* 0x0000000000147947 */ /* 0x000fec0003800000 */
.L_x_12:
[----:B------:R-:W-:Y:S01]  /*0e70*/  LOP3.LUT R0, R6, 0x80000000, R3, 0x48, !PT ;  /* 0x8000000006007812 */ /* 0x000fe200078e4803 */
[----:B------:R-:W-:Y:S06]  /*0e80*/  BRA `(.L_x_18) ;  /* 0x00000000000c7947 */ /* 0x000fec0003800000 */
.L_x_11:
[----:B------:R-:W0:Y:S01]  /*0e90*/  MUFU.RSQ R0, -QNAN ;  /* 0xffc0000000007908 */ /* 0x000e220000001400 */
[----:B------:R-:W-:Y:S05]  /*0ea0*/  BRA `(.L_x_18) ;  /* 0x0000000000047947 */ /* 0x000fea0003800000 */
.L_x_10:
[----:B------:R-:W-:-:S07]  /*0eb0*/  FADD.FTZ R0, R3, R0 ;  /* 0x0000000003007221 */ /* 0x000fce0000010000 */
.L_x_18:
[----:B------:R-:W-:Y:S05]  /*0ec0*/  BSYNC.RECONVERGENT B1 ;  /* 0x0000000000017941 */ /* 0x000fea0003800200 */
.L_x_8:
[----:B------:R-:W-:-:S04]  /*0ed0*/  HFMA2 R5, -RZ, RZ, 0, 0 ;  /* 0x00000000ff057431 */ /* 0x000fc800000001ff */
[----:B0-----:R-:W-:Y:S05]  /*0ee0*/  RET.REL.NODEC R4 `(_Z13calculateCPmlPfS_i) ;  /* 0xfffffff004447950 */ /* 0x001fea0003c3ffff */
.L_x_19:
[----:B------:R-:W-:-:S00]  /*0ef0*/  BRA `(.L_x_19) ;  /* 0xfffffffc00fc7947 */ /* 0x000fc0000383ffff */
[----:B------:R-:W-:-:S00]  /*0f00*/  NOP ;  /* 0x0000000000007918 */ /* 0x000fc00000000000 */
[----:B------:R-:W-:-:S00]  /*0f10*/  NOP ;  /* 0x0000000000007918 */ /* 0x000fc00000000000 */
[----:B------:R-:W-:-:S00]  /*0f20*/  NOP ;  /* 0x0000000000007918 */ /* 0x000fc00000000000 */
[----:B------:R-:W-:-:S00]  /*0f30*/  NOP ;  /* 0x0000000000007918 */ /* 0x000fc00000000000 */
[----:B------:R-:W-:-:S00]  /*0f40*/  NOP ;  /* 0x0000000000007918 */ /* 0x000fc00000000000 */
[----:B------:R-:W-:-:S00]  /*0f50*/  NOP ;  /* 0x0000000000007918 */ /* 0x000fc00000000000 */
[----:B------:R-:W-:-:S00]  /*0f60*/  NOP ;  /* 0x0000000000007918 */ /* 0x000fc00000000000 */
[----:B------:R-:W-:-:S00]  /*0f70*/  NOP ;  /* 0x0000000000007918 */ /* 0x000fc00000000000 */
.L_x_70:


//--------------------- .text._Z21normalizeMatrixKernelPfS_mm --------------------------
	.section	.text._Z21normalizeMatrixKernelPfS_mm,"ax",@progbits
	.align	128
.text._Z21normalizeMatrixKernelPfS_mm:
        .type           _Z21normalizeMatrixKernelPfS_mm,@function
        .size           _Z21normalizeMatrixKernelPfS_mm,(.L_x_72 - _Z21normalizeMatrixKernelPfS_mm)
        .other          _Z21normalizeMatrixKernelPfS_mm,@"STO_CUDA_ENTRY STV_DEFAULT"
_Z21normalizeMatrixKernelPfS_mm:
[----:B------:R-:W-:Y:S01]  /*0000*/  LDC R1, c[0x0][0x37c] ;  /* 0x0000df00ff017b82 */ /* 0x000fe20000000800 */
[----:B------:R-:W0:Y:S07]  /*0010*/  S2R R7, SR_TID.X ;  /* 0x0000000000077919 */ /* 0x000e2e0000002100 */
[----:B------:R-:W0:Y:S01]  /*0020*/  LDC R6, c[0x0][0x360] ;  /* 0x0000d800ff067b82 */ /* 0x000e220000000800 */
[----:B------:R-:W1:Y:S01]  /*0030*/  LDCU.128 UR8, c[0x0][0x390] ;  /* 0x00007200ff0877ac */ /* 0x000e620008000c00 */
[----:B------:R-:W2:Y:S01]  /*0040*/  S2R R3, SR_TID.Y ;  /* 0x0000000000037919 */ /* 0x000ea20000002200 */
[----:B------:R-:W3:Y:S05]  /*0050*/  S2R R0, SR_TID.Z ;  /* 0x0000000000007919 */ /* 0x000eea0000002300 */
[----:B------:R-:W0:Y:S08]  /*0060*/  S2UR UR4, SR_CTAID.X ;  /* 0x00000000000479c3 */ /* 0x000e300000002500 */
[----:B------:R-:W2:Y:S08]  /*0070*/  S2UR UR5, SR_CTAID.Y ;  /* 0x00000000000579c3 */ /* 0x000eb00000002600 */
[----:B------:R-:W2:Y:S08]  /*0080*/  LDC R2, c[0x0][0x364] ;  /* 0x0000d900ff027b82 */ /* 0x000eb00000000800 */
[----:B------:R-:W3:Y:S01]  /*0090*/  S2UR UR6, SR_CTAID.Z ;  /* 0x00000000000679c3 */ /* 0x000ee20000002700 */
[----:B0-----:R-:W-:-:S07]  /*00a0*/  IMAD R6, R6, UR4, R7 ;  /* 0x0000000406067c24 */ /* 0x001fce000f8e0207 */
[----:B------:R-:W3:Y:S01]  /*00b0*/  LDC R5, c[0x0][0x368] ;  /* 0x0000da00ff057b82 */ /* 0x000ee20000000800 */
[----:B--2---:R-:W-:-:S05]  /*00c0*/  IMAD R2, R2, UR5, R3 ;  /* 0x0000000502027c24 */ /* 0x004fca000f8e0203 */
[----:B------:R-:W-:-:S04]  /*00d0*/  ISETP.GT.U32.AND P0, PT, R6, R2, PT ;  /* 0x000000020600720c */ /* 0x000fc80003f04070 */
[----:B------:R-:W-:Y:S01]  /*00e0*/  ISETP.GT.U32.AND.EX P0, PT, RZ, RZ, PT, P0 ;  /* 0x000000ffff00720c */ /* 0x000fe20003f04100 */
[----:B---3--:R-:W-:-:S03]  /*00f0*/  IMAD R5, R5, UR6, R0 ;  /* 0x0000000605057c24 */ /* 0x008fc6000f8e0200 */
[----:B------:R-:W-:Y:S02]  /*0100*/  SEL R0, R6, R2, P0 ;  /* 0x0000000206007207 */ /* 0x000fe40000000000 */
[----:B-1----:R-:W-:-:S04]  /*0110*/  ISETP.GE.U32.AND P1, PT, R5, UR10, PT ;  /* 0x0000000a05007c0c */ /* 0x002fc8000bf26070 */
[----:B------:R-:W-:Y:S02]  /*0120*/  ISETP.GE.U32.AND.EX P0, PT, RZ, UR11, PT, P1 ;  /* 0x0000000bff007c0c */ /* 0x000fe4000bf06110 */
[----:B------:R-:W-:-:S04]  /*0130*/  ISETP.GE.U32.AND P1, PT, R0, UR8, PT ;  /* 0x0000000800007c0c */ /* 0x000fc8000bf26070 */
[----:B------:R-:W-:-:S13]  /*0140*/  ISETP.GE.U32.OR.EX P0, PT, RZ, UR9, P0, P1 ;  /* 0x00000009ff007c0c */ /* 0x000fda0008706510 */
[----:B------:R-:W-:Y:S05]  /*0150*/  @P0 EXIT ;  /* 0x000000000000094d */ /* 0x000fea0003800000 */
[----:B------:R-:W0:Y:S01]  /*0160*/  LDCU.64 UR6, c[0x0][0x388] ;  /* 0x00007100ff0677ac */ /* 0x000e220008000a00 */
[----:B------:R-:W-:Y:S01]  /*0170*/  IMAD.MOV.U32 R3, RZ, RZ, RZ ;  /* 0x000000ffff037224 */ /* 0x000fe200078e00ff */
[----:B------:R-:W1:Y:S01]  /*0180*/  LDCU.64 UR4, c[0x0][0x358] ;  /* 0x00006b00ff0477ac */ /* 0x000e620008000a00 */
[----:B------:R-:W-:-:S04]  /*0190*/  IMAD.WIDE.U32 R2, R5, UR8, R2 ;  /* 0x0000000805027c25 */ /* 0x000fc8000f8e0002 */
[----:B------:R-:W-:Y:S01]  /*01a0*/  IMAD R7, R5, UR9, R3 ;  /* 0x0000000905077c24 */ /* 0x000fe2000f8e0203 */
[----:B0-----:R-:W-:-:S04]  /*01b0*/  LEA R4, P0, R2, UR6, 0x2 ;  /* 0x0000000602047c11 */ /* 0x001fc8000f8010ff */
[----:B------:R-:W-:-:S05]  /*01c0*/  LEA.HI.X R5, R2, UR7, R7, 0x2, P0 ;  /* 0x0000000702057c11 */ /* 0x000fca00080f1407 */
[----:B-1----:R-:W2:Y:S01]  /*01d0*/  LDG.E R3, desc[UR4][R4.64] ;  /* 0x0000000404037981 */ /* 0x002ea2000c1e1900 */
[----:B------:R-:W-:Y:S02]  /*01e0*/  IMAD R9, R7, UR8, RZ ;  /* 0x0000000807097c24 */ /* 0x000fe4000f8e02ff */
[----:B------:R-:W-:Y:S02]  /*01f0*/  IMAD.MOV.U32 R7, RZ, RZ, RZ ;  /* 0x000000ffff077224 */ /* 0x000fe400078e00ff */
[C---:B------:R-:W-:Y:S02]  /*0200*/  IMAD R9, R2.reuse, UR9, R9 ;  /* 0x0000000902097c24 */ /* 0x040fe4000f8e0209 */
[----:B------:R-:W-:-:S04]  /*0210*/  IMAD.WIDE.U32 R6, R2, UR8, R6 ;  /* 0x0000000802067c25 */ /* 0x000fc8000f8e0006 */
[----:B------:R-:W-:Y:S01]  /*0220*/  IMAD.IADD R11, R7, 0x1, R9 ;  /* 0x00000001070b7824 */ /* 0x000fe200078e0209 */
[----:B--2---:R-:W-:-:S13]  /*0230*/  FSETP.NEU.AND P0, PT, R3, RZ, PT ;  /* 0x000000ff0300720b */ /* 0x004fda0003f0d000 */
[----:B------:R-:W0:Y:S02]  /*0240*/  @!P0 LDC.64 R12, c[0x0][0x380] ;  /* 0x0000e000ff0c8b82 */ /* 0x000e240000000a00 */
[----:B0-----:R-:W-:-:S04]  /*0250*/  @!P0 LEA R8, P1, R6, R12, 0x2 ;  /* 0x0000000c06088211 */ /* 0x001fc800078210ff */
[----:B------:R-:W-:-:S05]  /*0260*/  @!P0 LEA.HI.X R9, R6, R13, R11, 0x2, P1 ;  /* 0x0000000d06098211 */ /* 0x000fca00008f140b */
[----:B------:R0:W-:Y:S01]  /*0270*/  @!P0 STG.E desc[UR4][R8.64], RZ ;  /* 0x000000ff08008986 */ /* 0x0001e2000c101904 */
[----:B------:R-:W-:Y:S05]  /*0280*/  @!P0 EXIT ;  /* 0x000000000000894d */ /* 0x000fea0003800000 */
[----:B------:R-:W1:Y:S02]  /*0290*/  LDCU.64 UR6, c[0x0][0x380] ;  /* 0x00007000ff0677ac */ /* 0x000e640008000a00 */
[----:B-1----:R-:W-:-:S04]  /*02a0*/  LEA R4, P0, R6, UR6, 0x2 ;  /* 0x0000000606047c11 */ /* 0x002fc8000f8010ff */
[----:B------:R-:W-:-:S05]  /*02b0*/  LEA.HI.X R5, R6, UR7, R11, 0x2, P0 ;  /* 0x0000000706057c11 */ /* 0x000fca00080f140b */
[----:B0-----:R-:W2:Y:S01]  /*02c0*/  LDG.E R8, desc[UR4][R4.64] ;  /* 0x0000000404087981 */ /* 0x001ea2000c1e1900 */
[----:B------:R-:W0:Y:S01]  /*02d0*/  MUFU.RCP R0, R3 ;  /* 0x0000000300007308 */ /* 0x000e220000001000 */
[----:B------:R-:W-:Y:S01]  /*02e0*/  BSSY.RECONVERGENT B0, `(.L_x_20) ;  /* 0x000000b000007945 */ /* 0x000fe20003800200 */
[----:B0-----:R-:W-:-:S04]  /*02f0*/  FFMA R7, -R3, R0, 1 ;  /* 0x3f80000003077423 */ /* 0x001fc80000000100 */
[----:B------:R-:W-:Y:S02]  /*0300*/  FFMA R0, R0, R7, R0 ;  /* 0x0000000700007223 */ /* 0x000fe40000000000 */
[----:B--2---:R-:W0:Y:S02]  /*0310*/  FCHK P0, R8, R3 ;  /* 0x0000000308007302 */ /* 0x004e240000000000 */
[----:B------:R-:W-:-:S04]  /*0320*/  FFMA R2, R0, R8, RZ ;  /* 0x0000000800027223 */ /* 0x000fc800000000ff */
[----:B------:R-:W-:-:S04]  /*0330*/  FFMA R7, -R3, R2, R8 ;  /* 0x0000000203077223 */ /* 0x000fc80000000108 */
[----:B------:R-:W-:Y:S01]  /*0340*/  FFMA R7, R0, R7, R2 ;  /* 0x0000000700077223 */ /* 0x000fe20000000002 */
[----:B0-----:R-:W-:Y:S06]  /*0350*/  @!P0 BRA `(.L_x_21) ;  /* 0x00000000000c8947 */ /* 0x001fec0003800000 */
[----:B------:R-:W-:-:S07]  /*0360*/  MOV R2, 0x380 ;  /* 0x0000038000027802 */ /* 0x000fce0000000f00 */
[----:B------:R-:W-:Y:S05]  /*0370*/  CALL.REL.NOINC `($__internal_1_$__cuda_sm3x_div_rn_noftz_f32_slowpath) ;  /* 0x0000000000107944 */ /* 0x000fea0003c00000 */
[----:B------:R-:W-:-:S07]  /*0380*/  IMAD.MOV.U32 R7, RZ, RZ, R0 ;  /* 0x000000ffff077224 */ /* 0x000fce00078e0000 */
.L_x_21:
[----:B------:R-:W-:Y:S05]  /*0390*/  BSYNC.RECONVERGENT B0 ;  /* 0x0000000000007941 */ /* 0x000fea0003800200 */
.L_x_20:
[----:B------:R-:W-:Y:S01]  /*03a0*/  STG.E desc[UR4][R4.64], R7 ;  /* 0x0000000704007986 */ /* 0x000fe2000c101904 */
[----:B------:R-:W-:Y:S05]  /*03b0*/  EXIT ;  /* 0x000000000000794d */ /* 0x000fea0003800000 */
        .weak           $__internal_1_$__cuda_sm3x_div_rn_noftz_f32_slowpath
        .type           $__internal_1_$__cuda_sm3x_div_rn_noftz_f32_slowpath,@function
        .size           $__internal_1_$__cuda_sm3x_div_rn_noftz_f32_slowpath,(.L_x_72 - $__internal_1_$__cuda_sm3x_div_rn_noftz_f32_slowpath)
$__internal_1_$__cuda_sm3x_div_rn_noftz_f32_slowpath:
[--C-:B------:R-:W-:Y:S01]  /*03c0*/  SHF.R.U32.HI R6, RZ, 0x17, R3.reuse ;  /* 0x00000017ff067819 */ /* 0x100fe20000011603 */
[----:B------:R-:W-:Y:S01]  /*03d0*/  BSSY.RECONVERGENT B1, `(.L_x_22) ;  /* 0x0000064000017945 */ /* 0x000fe20003800200 */
[----:B------:R-:W-:Y:S01]  /*03e0*/  SHF.R.U32.HI R0, RZ, 0x17, R8 ;  /* 0x00000017ff007819 */ /* 0x000fe20000011608 */
[----:B------:R-:W-:Y:S01]  /*03f0*/  IMAD.MOV.U32 R9, RZ, RZ, R3 ;  /* 0x000000ffff097224 */ /* 0x000fe200078e0003 */
[----:B------:R-:W-:Y:S02]  /*0400*/  LOP3.LUT R7, R6, 0xff, RZ, 0xc0, !PT ;  /* 0x000000ff06077812 */ /* 0x000fe400078ec0ff */
[----:B------:R-:W-:-:S03]  /*0410*/  LOP3.LUT R6, R0, 0xff, RZ, 0xc0, !PT ;  /* 0x000000ff00067812 */ /* 0x000fc600078ec0ff */
[----:B------:R-:W-:Y:S02]  /*0420*/  VIADD R12, R7, 0xffffffff ;  /* 0xffffffff070c7836 */ /* 0x000fe40000000000 */
[----:B------:R-:W-:-:S03]  /*0430*/  VIADD R11, R6, 0xffffffff ;  /* 0xffffffff060b7836 */ /* 0x000fc60000000000 */
[----:B------:R-:W-:-:S04]  /*0440*/  ISETP.GT.U32.AND P0, PT, R12, 0xfd, PT ;  /* 0x000000fd0c00780c */ /* 0x000fc80003f04070 */
[----:B------:R-:W-:-:S13]  /*0450*/  ISETP.GT.U32.OR P0, PT, R11, 0xfd, P0 ;  /* 0x000000fd0b00780c */ /* 0x000fda0000704470 */
[----:B------:R-:W-:Y:S01]  /*0460*/  @!P0 IMAD.MOV.U32 R10, RZ, RZ, RZ ;  /* 0x000000ffff0a8224 */ /* 0x000fe200078e00ff */
        /* <DEDUP_REMOVED lines=20> */
[----:B------:R-:W-:Y:S02]  /*05b0*/  @P0 IMAD.MOV.U32 R10, RZ, RZ, RZ ;  /* 0x000000ffff0a0224 */ /* 0x000fe400078e00ff */
[----:B------:R-:W-:Y:S01]  /*05c0*/  @!P0 FFMA R8, R0, 1.84467440737095516160e+19, RZ ;  /* 0x5f80000000088823 */ /* 0x000fe200000000ff */
[----:B------:R-:W-:Y:S02]  /*05d0*/  @!P0 IMAD.MOV.U32 R10, RZ, RZ, -0x40 ;  /* 0xffffffc0ff0a8424 */ /* 0x000fe400078e00ff */
[----:B------:R-:W-:Y:S02]  /*05e0*/  @!P1 FFMA R9, R3, 1.84467440737095516160e+19, RZ ;  /* 0x5f80000003099823 */ /* 0x000fe400000000ff */
[----:B------:R-:W-:-:S07]  /*05f0*/  @!P1 VIADD R10, R10, 0x40 ;  /* 0x000000400a0a9836 */ /* 0x000fce0000000000 */
.L_x_23:
[----:B------:R-:W-:Y:S01]  /*0600*/  LEA R0, R7, 0xc0800000, 0x17 ;  /* 0xc080000007007811 */ /* 0x000fe200078eb8ff */
[----:B------:R-:W-:Y:S01]  /*0610*/  VIADD R6, R6, 0xffffff81 ;  /* 0xffffff8106067836 */ /* 0x000fe20000000000 */
[----:B------:R-:W-:Y:S03]  /*0620*/  BSSY.RECONVERGENT B2, `(.L_x_28) ;  /* 0x0000035000027945 */ /* 0x000fe60003800200 */
[----:B------:R-:W-:Y:S01]  /*0630*/  IMAD.IADD R9, R9, 0x1, -R0 ;  /* 0x0000000109097824 */ /* 0x000fe200078e0a00 */
[C---:B------:R-:W-:Y:S01]  /*0640*/  IADD3 R7, PT, PT, R6.reuse, 0x7f, -R7 ;  /* 0x0000007f06077810 */ /* 0x040fe20007ffe807 */
[----:B------:R-:W-:Y:S02]  /*0650*/  IMAD R0, R6, -0x800000, R8 ;  /* 0xff80000006007824 */ /* 0x000fe400078e0208 */
[----:B------:R-:W0:Y:S01]  /*0660*/  MUFU.RCP R3, R9 ;  /* 0x0000000900037308 */ /* 0x000e220000001000 */
[----:B------:R-:W-:Y:S01]  /*0670*/  FADD.FTZ R11, -R9, -RZ ;  /* 0x800000ff090b7221 */ /* 0x000fe20000010100 */
[----:B------:R-:W-:-:S03]  /*0680*/  IMAD.IADD R7, R7, 0x1, R10 ;  /* 0x0000000107077824 */ /* 0x000fc600078e020a */
        /* <DEDUP_REMOVED lines=8> */
[----:B------:R-:W-:-:S05]  /*0710*/  LOP3.LUT R3, R3, 0xff, RZ, 0xc0, !PT ;  /* 0x000000ff03037812 */ /* 0x000fca00078ec0ff */
[----:B------:R-:W-:-:S04]  /*0720*/  IMAD.IADD R9, R3, 0x1, R7 ;  /* 0x0000000103097824 */ /* 0x000fc800078e0207 */
        /* <DEDUP_REMOVED lines=16> */
[----:B------:R-:W-:Y:S02]  /*0830*/  VIADD R8, R9, 0x20 ;  /* 0x0000002009087836 */ /* 0x000fe40000000000 */
[----:B------:R-:W-:Y:S01]  /*0840*/  LOP3.LUT R7, R7, 0x800000, RZ, 0xfc, !PT ;  /* 0x0080000007077812 */ /* 0x000fe200078efcff */
[----:B------:R-:W-:Y:S01]  /*0850*/  IMAD.MOV R9, RZ, RZ, -R9 ;  /* 0x000000ffff097224 */ /* 0x000fe200078e0a09 */
[----:B------:R-:W-:-:S02]  /*0860*/  FSETP.NEU.FTZ.AND P0, PT, R3, R6, PT ;  /* 0x000000060300720b */ /* 0x000fc40003f1d000 */
[----:B------:R-:W-:Y:S02]  /*0870*/  SHF.L.U32 R8, R7, R8, RZ ;  /* 0x0000000807087219 */ /* 0x000fe400000006ff */
[----:B------:R-:W-:Y:S02]  /*0880*/  SEL R6, R9, RZ, P2 ;  /* 0x000000ff09067207 */ /* 0x000fe40001000000 */
[----:B------:R-:W-:Y:S02]  /*0890*/  ISETP.NE.AND P1, PT, R8, RZ, P1 ;  /* 0x000000ff0800720c */ /* 0x000fe40000f25270 */
[----:B------:R-:W-:Y:S02]  /*08a0*/  SHF.R.U32.HI R6, RZ, R6, R7 ;  /* 0x00000006ff067219 */ /* 0x000fe40000011607 */
[----:B------:R-:W-:Y:S02]  /*08b0*/  PLOP3.LUT P0, PT, P0, P1, PT, 0xf8, 0x8f ;  /* 0x00000000008f781c */ /* 0x000fe40000703f70 */
[----:B------:R-:W-:-:S02]  /*08c0*/  SHF.R.U32.HI R8, RZ, 0x1, R6 ;  /* 0x00000001ff087819 */ /* 0x000fc40000011606 */
[----:B------:R-:W-:-:S04]  /*08d0*/  SEL R3, RZ, 0x1, !P0 ;  /* 0x00000001ff037807 */ /* 0x000fc80004000000 */
[----:B------:R-:W-:-:S04]  /*08e0*/  LOP3.LUT R3, R3, 0x1, R8, 0xf8, !PT ;  /* 0x0000000103037812 */ /* 0x000fc800078ef808 */
[----:B------:R-:W-:-:S05]  /*08f0*/  LOP3.LUT R3, R3, R6, RZ, 0xc0, !PT ;  /* 0x0000000603037212 */ /* 0x000fca00078ec0ff */
[----:B------:R-:W-:-:S05]  /*0900*/  IMAD.IADD R3, R8, 0x1, R3 ;  /* 0x0000000108037824 */ /* 0x000fca00078e0203 */
[----:B------:R-:W-:Y:S01]  /*0910*/  LOP3.LUT R0, R3, R0, RZ, 0xfc, !PT ;  /* 0x0000000003007212 */ /* 0x000fe200078efcff */
[----:B------:R-:W-:Y:S06]  /*0920*/  BRA `(.L_x_31) ;  /* 0x0000000000107947 */ /* 0x000fec0003800000 */
.L_x_30:
[----:B------:R-:W-:-:S04]  /*0930*/  LOP3.LUT R0, R0, 0x80000000, RZ, 0xc0, !PT ;  /* 0x8000000000007812 */ /* 0x000fc800078ec0ff */
[----:B------:R-:W-:Y:S01]  /*0940*/  LOP3.LUT R0, R0, 0x7f800000, RZ, 0xfc, !PT ;  /* 0x7f80000000007812 */ /* 0x000fe200078efcff */
[----:B------:R-:W-:Y:S06]  /*0950*/  BRA `(.L_x_31) ;  /* 0x0000000000047947 */ /* 0x000fec0003800000 */
.L_x_29:
[----:B------:R-:W-:-:S07]  /*0960*/  IMAD R0, R7, 0x800000, R0 ;  /* 0x0080000007007824 */ /* 0x000fce00078e0200 */
.L_x_31:
[----:B------:R-:W-:Y:S05]  /*0970*/  BSYNC.RECONVERGENT B2 ;  /* 0x0000000000027941 */ /* 0x000fea0003800200 */
.L_x_28:
[----:B------:R-:W-:Y:S05]  /*0980*/  BRA `(.L_x_32) ;  /* 0x0000000000207947 */ /* 0x000fea0003800000 */
.L_x_27:
[----:B------:R-:W-:-:S04]  /*0990*/  LOP3.LUT R0, R9, 0x80000000, R8, 0x48, !PT ;  /* 0x8000000009007812 */ /* 0x000fc800078e4808 */
[----:B------:R-:W-:Y:S01]  /*09a0*/  LOP3.LUT R0, R0, 0x7f800000, RZ, 0xfc, !PT ;  /* 0x7f80000000007812 */ /* 0x000fe200078efcff */
[----:B------:R-:W-:Y:S06]  /*09b0*/  BRA `(.L_x_32) ;  /* 0x0000000000147947 */ /* 0x000fec0003800000 */
.L_x_26:
[----:B------:R-:W-:Y:S01]  /*09c0*/  LOP3.LUT R0, R9, 0x80000000, R8, 0x48, !PT ;  /* 0x8000000009007812 */ /* 0x000fe200078e4808 */
[----:B------:R-:W-:Y:S06]  /*09d0*/  BRA `(.L_x_32) ;  /* 0x00000000000c7947 */ /* 0x000fec0003800000 */
.L_x_25:
[----:B------:R-:W0:Y:S01]  /*09e0*/  MUFU.RSQ R0, -QNAN ;  /* 0xffc0000000007908 */ /* 0x000e220000001400 */
[----:B------:R-:W-:Y:S05]  /*09f0*/  BRA `(.L_x_32) ;  /* 0x0000000000047947 */ /* 0x000fea0003800000 */
.L_x_24:
[----:B------:R-:W-:-:S07]  /*0a00*/  FADD.FTZ R0, R0, R3 ;  /* 0x0000000300007221 */ /* 0x000fce0000010000 */
.L_x_32:
[----:B------:R-:W-:Y:S05]  /*0a10*/  BSYNC.RECONVERGENT B1 ;  /* 0x0000000000017941 */ /* 0x000fea0003800200 */
.L_x_22:
[----:B------:R-:W-:-:S04]  /*0a20*/  IMAD.MOV.U32 R3, RZ, RZ, 0x0 ;  /* 0x00000000ff037424 */ /* 0x000fc800078e00ff */
[----:B0-----:R-:W-:Y:S05]  /*0a30*/  RET.REL.NODEC R2 `(_Z21normalizeMatrixKernelPfS_mm) ;  /* 0xfffffff402707950 */ /* 0x001fea0003c3ffff */
.L_x_33:
        /* <DEDUP_REMOVED lines=12> */
.L_x_72:


//--------------------- .text._Z14sumLinesKernelPfS_mm --------------------------
	.section	.text._Z14sumLinesKernelPfS_mm,"ax",@progbits
	.align	128
.text._Z14sumLinesKernelPfS_mm:
        .type           _Z14sumLinesKernelPfS_mm,@function
        .size           _Z14sumLinesKernelPfS_mm,(.L_x_74 - _Z14sumLinesKernelPfS_mm)
        .other          _Z14sumLinesKernelPfS_mm,@"STO_CUDA_ENTRY STV_DEFAULT"
_Z14sumLinesKernelPfS_mm:
[----:B------:R-:W-:Y:S01]  /*0000*/  LDC R1, c[0x0][0x37c] ;  /* 0x0000df00ff017b82 */ /* 0x000fe20000000800 */
[----:B------:R-:W0:Y:S07]  /*0010*/  S2R R0, SR_TID.Y ;  /* 0x0000000000007919 */ /* 0x000e2e0000002200 */
[----:B------:R-:W1:Y:S01]  /*0020*/  LDC R6, c[0x0][0x360] ;  /* 0x0000d800ff067b82 */ /* 0x000e620000000800 */
[----:B------:R-:W1:Y:S07]  /*0030*/  S2R R7, SR_TID.X ;  /* 0x0000000000077919 */ /* 0x000e6e0000002100 */
[----:B------:R-:W0:Y:S08]  /*0040*/  S2UR UR5, SR_CTAID.Y ;  /* 0x00000000000579c3 */ /* 0x000e300000002600 */
[----:B------:R-:W0:Y:S08]  /*0050*/  LDC R5, c[0x0][0x364] ;  /* 0x0000d900ff057b82 */ /* 0x000e300000000800 */
[----:B------:R-:W1:Y:S08]  /*0060*/  S2UR UR4, SR_CTAID.X ;  /* 0x00000000000479c3 */ /* 0x000e700000002500 */
[----:B------:R-:W2:Y:S08]  /*0070*/  LDC.64 R8, c[0x0][0x398] ;  /* 0x0000e600ff087b82 */ /* 0x000eb00000000a00 */
[----:B------:R-:W3:Y:S01]  /*0080*/  LDC.64 R2, c[0x0][0x390] ;  /* 0x0000e400ff027b82 */ /* 0x000ee20000000a00 */
[----:B0-----:R-:W-:-:S02]  /*0090*/  IMAD R5, R5, UR5, R0 ;  /* 0x0000000505057c24 */ /* 0x001fc4000f8e0200 */
[----:B-1----:R-:W-:-:S03]  /*00a0*/  IMAD R6, R6, UR4, R7 ;  /* 0x0000000406067c24 */ /* 0x002fc6000f8e0207 */
[----:B--2---:R-:W-:-:S04]  /*00b0*/  ISETP.GE.U32.AND P0, PT, R5, R8, PT ;  /* 0x000000080500720c */ /* 0x004fc80003f06070 */
[----:B------:R-:W-:Y:S02]  /*00c0*/  ISETP.GE.U32.AND.EX P0, PT, RZ, R9, PT, P0 ;  /* 0x00000009ff00720c */ /* 0x000fe40003f06100 */
[----:B---3--:R-:W-:-:S04]  /*00d0*/  ISETP.GE.U32.AND P1, PT, R6, R2, PT ;  /* 0x000000020600720c */ /* 0x008fc80003f26070 */
[----:B------:R-:W-:-:S13]  /*00e0*/  ISETP.GE.U32.OR.EX P0, PT, RZ, R3, P0, P1 ;  /* 0x00000003ff00720c */ /* 0x000fda0000706510 */
[----:B------:R-:W-:Y:S05]  /*00f0*/  @P0 EXIT ;  /* 0x000000000000094d */ /* 0x000fea0003800000 */
[----:B------:R-:W0:Y:S01]  /*0100*/  LDCU.64 UR6, c[0x0][0x388] ;  /* 0x00007100ff0677ac */ /* 0x000e220008000a00 */
[----:B------:R-:W-:Y:S01]  /*0110*/  IMAD.MOV.U32 R7, RZ, RZ, RZ ;  /* 0x000000ffff077224 */ /* 0x000fe200078e00ff */
[----:B------:R-:W-:Y:S01]  /*0120*/  IADD3 R0, P1, PT, R2, -0x1, RZ ;  /* 0xffffffff02007810 */ /* 0x000fe20007f3e0ff */
[----:B------:R-:W-:Y:S01]  /*0130*/  HFMA2 R13, -RZ, RZ, 0, 0 ;  /* 0x00000000ff0d7431 */ /* 0x000fe200000001ff */
[----:B------:R-:W1:Y:S01]  /*0140*/  LDCU.64 UR4, c[0x0][0x358] ;  /* 0x00006b00ff0477ac */ /* 0x000e620008000a00 */
[C---:B------:R-:W-:Y:S01]  /*0150*/  IMAD.WIDE.U32 R6, R5.reuse, R2, R6 ;  /* 0x0000000205067225 */ /* 0x040fe200078e0006 */
[----:B------:R-:W-:Y:S02]  /*0160*/  ISETP.GE.U32.AND P0, PT, R0, 0xf, PT ;  /* 0x0000000f0000780c */ /* 0x000fe40003f06070 */
[----:B------:R-:W-:Y:S01]  /*0170*/  LOP3.LUT R16, R2, 0xf, RZ, 0xc0, !PT ;  /* 0x0000000f02107812 */ /* 0x000fe200078ec0ff */
[----:B------:R-:W-:Y:S01]  /*0180*/  IMAD R5, R5, R3, R7 ;  /* 0x0000000305057224 */ /* 0x000fe200078e0207 */
[----:B------:R-:W-:-:S02]  /*0190*/  IADD3.X R7, PT, PT, R3, -0x1, RZ, P1, !PT ;  /* 0xffffffff03077810 */ /* 0x000fc40000ffe4ff */
[----:B------:R-:W-:Y:S01]  /*01a0*/  ISETP.NE.U32.AND P1, PT, R16, RZ, PT ;  /* 0x000000ff1000720c */ /* 0x000fe20003f25070 */
[-C--:B------:R-:W-:Y:S01]  /*01b0*/  IMAD R0, R5, R2.reuse, RZ ;  /* 0x0000000205007224 */ /* 0x080fe200078e02ff */
[----:B------:R-:W-:Y:S02]  /*01c0*/  ISETP.GE.U32.AND.EX P0, PT, R7, RZ, PT, P0 ;  /* 0x000000ff0700720c */ /* 0x000fe40003f06100 */
[----:B------:R-:W-:Y:S01]  /*01d0*/  ISETP.NE.AND.EX P1, PT, RZ, RZ, PT, P1 ;  /* 0x000000ffff00720c */ /* 0x000fe20003f25310 */
[C---:B------:R-:W-:Y:S01]  /*01e0*/  IMAD R11, R6.reuse, R3, R0 ;  /* 0x00000003060b7224 */ /* 0x040fe200078e0200 */
[C---:B0-----:R-:W-:Y:S01]  /*01f0*/  LEA R4, P2, R6.reuse, UR6, 0x2 ;  /* 0x0000000606047c11 */ /* 0x041fe2000f8410ff */
[----:B------:R-:W-:Y:S02]  /*0200*/  IMAD.MOV.U32 R3, RZ, RZ, RZ ;  /* 0x000000ffff037224 */ /* 0x000fe400078e00ff */
[----:B------:R-:W-:Y:S01]  /*0210*/  IMAD.MOV.U32 R0, RZ, RZ, RZ ;  /* 0x000000ffff007224 */ /* 0x000fe200078e00ff */
[C---:B------:R-:W-:Y:S01]  /*0220*/  LEA.HI.X R5, R6.reuse, UR7, R5, 0x2, P2 ;  /* 0x0000000706057c11 */ /* 0x040fe200090f1405 */
[----:B------:R-:W-:-:S04]  /*0230*/  IMAD.WIDE.U32 R6, R6, R2, RZ ;  /* 0x0000000206067225 */ /* 0x000fc800078e00ff */
[----:B-1----:R0:W-:Y:S01]  /*0240*/  STG.E desc[UR4][R4.64], RZ ;  /* 0x000000ff04007986 */ /* 0x0021e2000c101904 */
[----:B------:R-:W-:Y:S01]  /*0250*/  IMAD.IADD R11, R7, 0x1, R11 ;  /* 0x00000001070b7824 */ /* 0x000fe200078e020b */
[----:B------:R-:W-:Y:S06]  /*0260*/  @!P0 BRA `(.L_x_34) ;  /* 0x00000004000c8947 */ /* 0x000fec0003800000 */
[----:B------:R-:W1:Y:S01]  /*0270*/  LDCU.64 UR6, c[0x0][0x380] ;  /* 0x00007000ff0677ac */ /* 0x000e620008000a00 */
[----:B------:R-:W2:Y:S01]  /*0280*/  LDC R0, c[0x0][0x394] ;  /* 0x0000e500ff007b82 */ /* 0x000ea20000000800 */
[----:B------:R-:W-:Y:S01]  /*0290*/  LOP3.LUT R3, R2, 0xfffffff0, RZ, 0xc0, !PT ;  /* 0xfffffff002037812 */ /* 0x000fe200078ec0ff */
[----:B------:R-:W-:-:S04]  /*02a0*/  IMAD.MOV.U32 R13, RZ, RZ, RZ ;  /* 0x000000ffff0d7224 */ /* 0x000fc800078e00ff */
[----:B------:R-:W-:Y:S01]  /*02b0*/  IMAD.MOV.U32 R10, RZ, RZ, R3 ;  /* 0x000000ffff0a7224 */ /* 0x000fe200078e0003 */
[----:B-1----:R-:W-:-:S04]  /*02c0*/  LEA R14, P0, R6, UR6, 0x2 ;  /* 0x00000006060e7c11 */ /* 0x002fc8000f8010ff */
[----:B------:R-:W-:Y:S02]  /*02d0*/  IADD3 R14, P2, PT, R14, 0x20, RZ ;  /* 0x000000200e0e7810 */ /* 0x000fe40007f5e0ff */
[----:B------:R-:W-:Y:S02]  /*02e0*/  LEA.HI.X R15, R6, UR7, R11, 0x2, P0 ;  /* 0x00000007060f7c11 */ /* 0x000fe400080f140b */
[----:B--2---:R-:W-:-:S03]  /*02f0*/  MOV R12, R0 ;  /* 0x00000000000c7202 */ /* 0x004fc60000000f00 */
[----:B------:R-:W-:-:S07]  /*0300*/  IMAD.X R15, RZ, RZ, R15, P2 ;  /* 0x000000ffff0f7224 */ /* 0x000fce00010e060f */
.L_x_35:
[----:B------:R-:W-:Y:S02]  /*0310*/  IMAD.MOV.U32 R8, RZ, RZ, R14 ;  /* 0x000000ffff087224 */ /* 0x000fe400078e000e */
[----:B------:R-:W-:-:S05]  /*0320*/  IMAD.MOV.U32 R9, RZ, RZ, R15 ;  /* 0x000000ffff097224 */ /* 0x000fca00078e000f */
[----:B--2---:R-:W2:Y:S02]  /*0330*/  LDG.E R14, desc[UR4][R8.64+-0x20] ;  /* 0xffffe004080e7981 */ /* 0x004ea4000c1e1900 */
[----:B--2---:R-:W-:-:S05]  /*0340*/  FADD R13, R14, R13 ;  /* 0x0000000d0e0d7221 */ /* 0x004fca0000000000 */
[----:B------:R1:W-:Y:S04]  /*0350*/  STG.E desc[UR4][R4.64], R13 ;  /* 0x0000000d04007986 */ /* 0x0003e8000c101904 */
[----:B------:R-:W2:Y:S02]  /*0360*/  LDG.E R14, desc[UR4][R8.64+-0x1c] ;  /* 0xffffe404080e7981 */ /* 0x000ea4000c1e1900 */
[----:B--2---:R-:W-:-:S05]  /*0370*/  FADD R15, R13, R14 ;  /* 0x0000000e0d0f7221 */ /* 0x004fca0000000000 */
[----:B------:R2:W-:Y:S04]  /*0380*/  STG.E desc[UR4][R4.64], R15 ;  /* 0x0000000f04007986 */ /* 0x0005e8000c101904 */
[----:B------:R-:W3:Y:S02]  /*0390*/  LDG.E R14, desc[UR4][R8.64+-0x18] ;  /* 0xffffe804080e7981 */ /* 0x000ee4000c1e1900 */
[----:B---3--:R-:W-:-:S05]  /*03a0*/  FADD R17, R15, R14 ;  /* 0x0000000e0f117221 */ /* 0x008fca0000000000 */
[----:B------:R3:W-:Y:S04]  /*03b0*/  STG.E desc[UR4][R4.64], R17 ;  /* 0x0000001104007986 */ /* 0x0007e8000c101904 */
[----:B------:R-:W4:Y:S02]  /*03c0*/  LDG.E R14, desc[UR4][R8.64+-0x14] ;  /* 0xffffec04080e7981 */ /* 0x000f24000c1e1900 */
[----:B----4-:R-:W-:-:S05]  /*03d0*/  FADD R19, R17, R14 ;  /* 0x0000000e11137221 */ /* 0x010fca0000000000 */
[----:B------:R4:W-:Y:S04]  /*03e0*/  STG.E desc[UR4][R4.64], R19 ;  /* 0x0000001304007986 */ /* 0x0009e8000c101904 */
[----:B------:R-:W1:Y:S02]  /*03f0*/  LDG.E R14, desc[UR4][R8.64+-0x10] ;  /* 0xfffff004080e7981 */ /* 0x000e64000c1e1900 */
[----:B-1----:R-:W-:-:S05]  /*0400*/  FADD R13, R19, R14 ;  /* 0x0000000e130d7221 */ /* 0x002fca0000000000 */
        /* <DEDUP_REMOVED lines=12> */
[----:B------:R-:W-:Y:S04]  /*04d0*/  STG.E desc[UR4][R4.64], R13 ;  /* 0x0000000d04007986 */ /* 0x000fe8000c101904 */
        /* <DEDUP_REMOVED lines=8> */
[----:B------:R-:W-:Y:S04]  /*0560*/  STG.E desc[UR4][R4.64], R19 ;  /* 0x0000001304007986 */ /* 0x000fe8000c101904 */
[----:B------:R-:W3:Y:S02]  /*0570*/  LDG.E R14, desc[UR4][R8.64+0x10] ;  /* 0x00001004080e7981 */ /* 0x000ee4000c1e1900 */
[----:B---3--:R-:W-:-:S05]  /*0580*/  FADD R21, R19, R14 ;  /* 0x0000000e13157221 */ /* 0x008fca0000000000 */
[----:B------:R-:W-:Y:S04]  /*0590*/  STG.E desc[UR4][R4.64], R21 ;  /* 0x0000001504007986 */ /* 0x000fe8000c101904 */
[----:B------:R-:W1:Y:S02]  /*05a0*/  LDG.E R14, desc[UR4][R8.64+0x14] ;  /* 0x00001404080e7981 */ /* 0x000e64000c1e1900 */
[----:B-1----:R-:W-:-:S05]  /*05b0*/  FADD R15, R21, R14 ;  /* 0x0000000e150f7221 */ /* 0x002fca0000000000 */
[----:B------:R1:W-:Y:S04]  /*05c0*/  STG.E desc[UR4][R4.64], R15 ;  /* 0x0000000f04007986 */ /* 0x0003e8000c101904 */
[----:B------:R-:W2:Y:S01]  /*05d0*/  LDG.E R14, desc[UR4][R8.64+0x18] ;  /* 0x00001804080e7981 */ /* 0x000ea2000c1e1900 */
[----:B------:R-:W-:-:S04]  /*05e0*/  IADD3 R10, P0, PT, R10, -0x10, RZ ;  /* 0xfffffff00a0a7810 */ /* 0x000fc80007f1e0ff */
[----:B------:R-:W-:Y:S01]  /*05f0*/  IADD3.X R12, PT, PT, R12, -0x1, RZ, P0, !PT ;  /* 0xffffffff0c0c7810 */ /* 0x000fe200007fe4ff */
[----:B--2---:R-:W-:-:S05]  /*0600*/  FADD R17, R15, R14 ;  /* 0x0000000e0f117221 */ /* 0x004fca0000000000 */
[----:B------:R2:W-:Y:S04]  /*0610*/  STG.E desc[UR4][R4.64], R17 ;  /* 0x0000001104007986 */ /* 0x0005e8000c101904 */
[----:B------:R-:W3:Y:S01]  /*0620*/  LDG.E R14, desc[UR4][R8.64+0x1c] ;  /* 0x00001c04080e7981 */ /* 0x000ee2000c1e1900 */
[----:B------:R-:W-:-:S04]  /*0630*/  ISETP.NE.U32.AND P0, PT, R10, RZ, PT ;  /* 0x000000ff0a00720c */ /* 0x000fc80003f05070 */
[----:B------:R-:W-:Y:S01]  /*0640*/  ISETP.NE.AND.EX P0, PT, R12, RZ, PT, P0 ;  /* 0x000000ff0c00720c */ /* 0x000fe20003f05300 */
[----:B---3--:R-:W-:Y:S01]  /*0650*/  FADD R13, R17, R14 ;  /* 0x0000000e110d7221 */ /* 0x008fe20000000000 */
[----:B------:R-:W-:-:S04]  /*0660*/  IADD3 R14, P2, PT, R8, 0x40, RZ ;  /* 0x00000040080e7810 */ /* 0x000fc80007f5e0ff */
[----:B------:R2:W-:Y:S01]  /*0670*/  STG.E desc[UR4][R4.64], R13 ;  /* 0x0000000d04007986 */ /* 0x0005e2000c101904 */
[----:B-1----:R-:W-:-:S06]  /*0680*/  IADD3.X R15, PT, PT, RZ, R9, RZ, P2, !PT ;  /* 0x00000009ff0f7210 */ /* 0x002fcc00017fe4ff */
[----:B------:R-:W-:Y:S05]  /*0690*/  @P0 BRA `(.L_x_35) ;  /* 0xfffffffc001c0947 */ /* 0x000fea000383ffff */
.L_x_34:
[----:B------:R-:W-:Y:S05]  /*06a0*/  @!P1 EXIT ;  /* 0x000000000000994d */ /* 0x000fea0003800000 */
[----:B------:R-:W-:Y:S02]  /*06b0*/  ISETP.GE.U32.AND P1, PT, R16, 0x8, PT ;  /* 0x000000081000780c */ /* 0x000fe40003f26070 */
[----:B------:R-:W-:Y:S02]  /*06c0*/  LOP3.LUT R12, R2, 0x7, RZ, 0xc0, !PT ;  /* 0x00000007020c7812 */ /* 0x000fe400078ec0ff */
[----:B------:R-:W-:Y:S02]  /*06d0*/  ISETP.GE.U32.AND.EX P1, PT, RZ, RZ, PT, P1 ;  /* 0x000000ffff00720c */ /* 0x000fe40003f26110 */
[----:B------:R-:W-:-:S04]  /*06e0*/  ISETP.NE.U32.AND P0, PT, R12, RZ, PT ;  /* 0x000000ff0c00720c */ /* 0x000fc80003f05070 */
[----:B------:R-:W-:-:S07]  /*06f0*/  ISETP.NE.AND.EX P0, PT, RZ, RZ, PT, P0 ;  /* 0x000000ffff00720c */ /* 0x000fce0003f05300 */
[----:B------:R-:W-:Y:S06]  /*0700*/  @!P1 BRA `(.L_x_36) ;  /* 0x00000000007c9947 */ /* 0x000fec0003800000 */
[----:B------:R-:W1:Y:S01]  /*0710*/  LDCU.64 UR6, c[0x0][0x380] ;  /* 0x00007000ff0677ac */ /* 0x000e620008000a00 */
[----:B------:R-:W-:-:S05]  /*0720*/  IADD3 R9, P1, PT, R3, R6, RZ ;  /* 0x0000000603097210 */ /* 0x000fca0007f3e0ff */
[----:B------:R-:W-:Y:S01]  /*0730*/  IMAD.X R10, R0, 0x1, R11, P1 ;  /* 0x00000001000a7824 */ /* 0x000fe200008e060b */
[----:B-1----:R-:W-:-:S04]  /*0740*/  LEA R8, P1, R9, UR6, 0x2 ;  /* 0x0000000609087c11 */ /* 0x002fc8000f8210ff */
[----:B------:R-:W-:-:S05]  /*0750*/  LEA.HI.X R9, R9, UR7, R10, 0x2, P1 ;  /* 0x0000000709097c11 */ /* 0x000fca00088f140a */
[----:B------:R-:W2:Y:S02]  /*0760*/  LDG.E R10, desc[UR4][R8.64] ;  /* 0x00000004080a7981 */ /* 0x000ea4000c1e1900 */
[----:B--2---:R-:W-:-:S05]  /*0770*/  FADD R13, R13, R10 ;  /* 0x0000000a0d0d7221 */ /* 0x004fca0000000000 */
[----:B------:R-:W-:Y:S04]  /*0780*/  STG.E desc[UR4][R4.64], R13 ;  /* 0x0000000d04007986 */ /* 0x000fe8000c101904 */
[----:B------:R-:W2:Y:S02]  /*0790*/  LDG.E R10, desc[UR4][R8.64+0x4] ;  /* 0x00000404080a7981 */ /* 0x000ea4000c1e1900 */
        /* <DEDUP_REMOVED lines=17> */
[----:B------:R-:W2:Y:S01]  /*08b0*/  LDG.E R10, desc[UR4][R8.64+0x1c] ;  /* 0x00001c04080a7981 */ /* 0x000ea2000c1e1900 */
[----:B------:R-:W-:-:S05]  /*08c0*/  IADD3 R3, P1, PT, R3, 0x8, RZ ;  /* 0x0000000803037810 */ /* 0x000fca0007f3e0ff */
[----:B------:R-:W-:Y:S02]  /*08d0*/  IMAD.X R0, RZ, RZ, R0, P1 ;  /* 0x000000ffff007224 */ /* 0x000fe400008e0600 */
[----:B--2---:R-:W-:-:S05]  /*08e0*/  FADD R13, R17, R10 ;  /* 0x0000000a110d7221 */ /* 0x004fca0000000000 */
[----:B------:R3:W-:Y:S02]  /*08f0*/  STG.E desc[UR4][R4.64], R13 ;  /* 0x0000000d04007986 */ /* 0x0007e4000c101904 */
.L_x_36:
[----:B------:R-:W-:Y:S05]  /*0900*/  @!P0 EXIT ;  /* 0x000000000000894d */ /* 0x000fea0003800000 */
[----:B------:R-:W-:-:S04]  /*0910*/  ISETP.GE.U32.AND P0, PT, R12, 0x4, PT ;  /* 0x000000040c00780c */ /* 0x000fc80003f06070 */
[----:B------:R-:W-:-:S13]  /*0920*/  ISETP.GE.U32.AND.EX P0, PT, RZ, RZ, PT, P0 ;  /* 0x000000ffff00720c */ /* 0x000fda0003f06100 */
[----:B---3--:R-:W1:Y:S01]  /*0930*/  @P0 LDC.64 R14, c[0x0][0x380] ;  /* 0x0000e000ff0e0b82 */ /* 0x008e620000000a00 */
[----:B------:R-:W-:-:S04]  /*0940*/  @P0 IADD3 R9, P1, PT, R3, R6, RZ ;  /* 0x0000000603090210 */ /* 0x000fc80007f3e0ff */
[----:B------:R-:W-:Y:S02]  /*0950*/  @P0 IADD3.X R10, PT, PT, R0, R11, RZ, P1, !PT ;  /* 0x0000000b000a0210 */ /* 0x000fe40000ffe4ff */
[----:B-1----:R-:W-:-:S04]  /*0960*/  @P0 LEA R8, P1, R9, R14, 0x2 ;  /* 0x0000000e09080211 */ /* 0x002fc800078210ff */
[----:B------:R-:W-:-:S05]  /*0970*/  @P0 LEA.HI.X R9, R9, R15, R10, 0x2, P1 ;  /* 0x0000000f09090211 */ /* 0x000fca00008f140a */
[----:B------:R-:W3:Y:S02]  /*0980*/  @P0 LDG.E R10, desc[UR4][R8.64] ;  /* 0x00000004080a0981 */ /* 0x000ee4000c1e1900 */
[----:B---3--:R-:W-:-:S05]  /*0990*/  @P0 FADD R15, R13, R10 ;  /* 0x0000000a0d0f0221 */ /* 0x008fca0000000000 */
[----:B------:R1:W-:Y:S04]  /*09a0*/  @P0 STG.E desc[UR4][R4.64], R15 ;  /* 0x0000000f04000986 */ /* 0x0003e8000c101904 */
[----:B------:R-:W2:Y:S02]  /*09b0*/  @P0 LDG.E R10, desc[UR4][R8.64+0x4] ;  /* 0x00000404080a0981 */ /* 0x000ea4000c1e1900 */
[----:B--2---:R-:W-:-:S05]  /*09c0*/  @P0 FADD R17, R15, R10 ;  /* 0x0000000a0f110221 */ /* 0x004fca0000000000 */
[----:B------:R1:W-:Y:S04]  /*09d0*/  @P0 STG.E desc[UR4][R4.64], R17 ;  /* 0x0000001104000986 */ /* 0x0003e8000c101904 */
[----:B------:R-:W2:Y:S01]  /*09e0*/  @P0 LDG.E R10, desc[UR4][R8.64+0x8] ;  /* 0x00000804080a0981 */ /* 0x000ea2000c1e1900 */
[----:B------:R-:W-:Y:S01]  /*09f0*/  LOP3.LUT R12, R2, 0x3, RZ, 0xc0, !PT ;  /* 0x00000003020c7812 */ /* 0x000fe200078ec0ff */
[----:B------:R-:W-:-:S03]  /*0a00*/  IMAD.MOV.U32 R14, RZ, RZ, RZ ;  /* 0x000000ffff0e7224 */ /* 0x000fc600078e00ff */
[----:B------:R-:W-:Y:S01]  /*0a10*/  ISETP.NE.U32.AND P1, PT, R12, RZ, PT ;  /* 0x000000ff0c00720c */ /* 0x000fe20003f25070 */
[----:B--2---:R-:W-:-:S05]  /*0a20*/  @P0 FADD R19, R17, R10 ;  /* 0x0000000a11130221 */ /* 0x004fca0000000000 */
[----:B------:R1:W-:Y:S04]  /*0a30*/  @P0 STG.E desc[UR4][R4.64], R19 ;  /* 0x0000001304000986 */ /* 0x0003e8000c101904 */
[----:B------:R-:W2:Y:S01]  /*0a40*/  @P0 LDG.E R10, desc[UR4][R8.64+0xc] ;  /* 0x00000c04080a0981 */ /* 0x000ea2000c1e1900 */
[----:B------:R-:W-:Y:S01]  /*0a50*/  ISETP.NE.AND.EX P1, PT, R14, RZ, PT, P1 ;  /* 0x000000ff0e00720c */ /* 0x000fe20003f25310 */
[----:B--2---:R-:W-:-:S05]  /*0a60*/  @P0 FADD R13, R19, R10 ;  /* 0x0000000a130d0221 */ /* 0x004fca0000000000 */
[----:B------:R1:W-:Y:S07]  /*0a70*/  @P0 STG.E desc[UR4][R4.64], R13 ;  /* 0x0000000d04000986 */ /* 0x0003ee000c101904 */
[----:B------:R-:W-:Y:S05]  /*0a80*/  @!P1 EXIT ;  /* 0x000000000000994d */ /* 0x000fea0003800000 */
[----:B------:R-:W2:Y:S01]  /*0a90*/  LDCU.64 UR6, c[0x0][0x380] ;  /* 0x00007000ff0677ac */ /* 0x000ea20008000a00 */
[----:B------:R-:W-:-:S04]  /*0aa0*/  @P0 IADD3 R3, P2, PT, R3, 0x4, RZ ;  /* 0x0000000403030810 */ /* 0x000fc80007f5e0ff */
[----:B------:R-:W-:Y:S01]  /*0ab0*/  IADD3 R3, P1, PT, R3, R6, RZ ;  /* 0x0000000603037210 */ /* 0x000fe20007f3e0ff */
[----:B------:R-:W-:-:S05]  /*0ac0*/  @P0 IMAD.X R0, RZ, RZ, R0, P2 ;  /* 0x000000ffff000224 */ /* 0x000fca00010e0600 */
[----:B------:R-:W-:Y:S02]  /*0ad0*/  IADD3.X R0, PT, PT, R0, R11, RZ, P1, !PT ;  /* 0x0000000b00007210 */ /* 0x000fe40000ffe4ff */
[----:B--2---:R-:W-:-:S04]  /*0ae0*/  LEA R2, P0, R3, UR6, 0x2 ;  /* 0x0000000603027c11 */ /* 0x004fc8000f8010ff */
[----:B------:R-:W-:-:S09]  /*0af0*/  LEA.HI.X R3, R3, UR7, R0, 0x2, P0 ;  /* 0x0000000703037c11 */ /* 0x000fd200080f1400 */
.L_x_37:
[----:B--2---:R2:W1:Y:S01]  /*0b00*/  LDG.E R0, desc[UR4][R2.64] ;  /* 0x0000000402007981 */ /* 0x004462000c1e1900 */
[----:B------:R-:W-:-:S04]  /*0b10*/  IADD3 R12, P0, PT, R12, -0x1, RZ ;  /* 0xffffffff0c0c7810 */ /* 0x000fc80007f1e0ff */
[----:B------:R-:W-:Y:S02]  /*0b20*/  IADD3.X R14, PT, PT, R14, -0x1, RZ, P0, !PT ;  /* 0xffffffff0e0e7810 */ /* 0x000fe400007fe4ff */
[----:B------:R-:W-:Y:S02]  /*0b30*/  ISETP.NE.U32.AND P0, PT, R12, RZ, PT ;  /* 0x000000ff0c00720c */ /* 0x000fe40003f05070 */
[----:B--2---:R-:W-:Y:S02]  /*0b40*/  IADD3 R2, P1, PT, R2, 0x4, RZ ;  /* 0x0000000402027810 */ /* 0x004fe40007f3e0ff */
[----:B------:R-:W-:-:S03]  /*0b50*/  ISETP.NE.AND.EX P0, PT, R14, RZ, PT, P0 ;  /* 0x000000ff0e00720c */ /* 0x000fc60003f05300 */
[----:B------:R-:W-:Y:S02]  /*0b60*/  IMAD.X R3, RZ, RZ, R3, P1 ;  /* 0x000000ffff037224 */ /* 0x000fe400008e0603 */
[----:B-1----:R-:W-:-:S05]  /*0b70*/  FADD R13, R0, R13 ;  /* 0x0000000d000d7221 */ /* 0x002fca0000000000 */
[----:B------:R2:W-:Y:S03]  /*0b80*/  STG.E desc[UR4][R4.64], R13 ;  /* 0x0000000d04007986 */ /* 0x0005e6000c101904 */
[----:B------:R-:W-:Y:S05]  /*0b90*/  @P0 BRA `(.L_x_37) ;  /* 0xfffffffc00d80947 */ /* 0x000fea000383ffff */
[----:B------:R-:W-:Y:S05]  /*0ba0*/  EXIT ;  /* 0x000000000000794d */ /* 0x000fea0003800000 */
.L_x_38:
        /* <DEDUP_REMOVED lines=13> */
.L_x_74:


//--------------------- .text._Z24pairwiseComparsionKernelPfS_mm --------------------------
	.section	.text._Z24pairwiseComparsionKernelPfS_mm,"ax",@progbits
	.align	128
.text._Z24pairwiseComparsionKernelPfS_mm:
        .type           _Z24pairwiseComparsionKernelPfS_mm,@function
        .size           _Z24pairwiseComparsionKernelPfS_mm,(.L_x_75 - _Z24pairwiseComparsionKernelPfS_mm)
        .other          _Z24pairwiseComparsionKernelPfS_mm,@"STO_CUDA_ENTRY STV_DEFAULT"
_Z24pairwiseComparsionKernelPfS_mm:
        /* <DEDUP_REMOVED lines=22> */
[----:B------:R-:W0:Y:S01]  /*0160*/  LDCU.128 UR12, c[0x0][0x380] ;  /* 0x00007000ff0c77ac */ /* 0x000e220008000c00 */
[----:B------:R-:W-:Y:S02]  /*0170*/  IMAD.MOV.U32 R5, RZ, RZ, RZ ;  /* 0x000000ffff057224 */ /* 0x000fe400078e00ff */
[----:B------:R-:W-:Y:S01]  /*0180*/  IMAD.MOV.U32 R3, RZ, RZ, RZ ;  /* 0x000000ffff037224 */ /* 0x000fe200078e00ff */
[----:B------:R-:W1:Y:S01]  /*0190*/  LDCU.64 UR4, c[0x0][0x358] ;  /* 0x00006b00ff0477ac */ /* 0x000e620008000a00 */
[----:B------:R-:W-:-:S04]  /*01a0*/  IMAD.WIDE.U32 R4, R9, UR8, R4 ;  /* 0x0000000809047c25 */ /* 0x000fc8000f8e0004 */
[----:B------:R-:W-:-:S04]  /*01b0*/  IMAD.WIDE.U32 R6, R9, UR8, R2 ;  /* 0x0000000809067c25 */ /* 0x000fc8000f8e0002 */
[----:B------:R-:W-:-:S04]  /*01c0*/  IMAD R9, R9, UR9, RZ ;  /* 0x0000000909097c24 */ /* 0x000fc8000f8e02ff */
[----:B------:R-:W-:Y:S01]  /*01d0*/  IMAD.IADD R13, R5, 0x1, R9 ;  /* 0x00000001050d7824 */ /* 0x000fe200078e0209 */
[----:B0-----:R-:W-:Y:S01]  /*01e0*/  LEA R10, P1, R6, UR12, 0x2 ;  /* 0x0000000c060a7c11 */ /* 0x001fe2000f8210ff */
[----:B------:R-:W-:Y:S01]  /*01f0*/  IMAD.IADD R5, R9, 0x1, R7 ;  /* 0x0000000109057824 */ /* 0x000fe200078e0207 */
[----:B------:R-:W-:-:S04]  /*0200*/  LEA R8, P0, R4, UR12, 0x2 ;  /* 0x0000000c04087c11 */ /* 0x000fc8000f8010ff */
[----:B------:R-:W-:Y:S02]  /*0210*/  LEA.HI.X R11, R6, UR13, R5, 0x2, P1 ;  /* 0x0000000d060b7c11 */ /* 0x000fe400088f1405 */
[----:B------:R-:W-:-:S04]  /*0220*/  LEA.HI.X R9, R4, UR13, R13, 0x2, P0 ;  /* 0x0000000d04097c11 */ /* 0x000fc800080f140d */
[----:B-1----:R-:W2:Y:S04]  /*0230*/  LDG.E R11, desc[UR4][R10.64] ;  /* 0x000000040a0b7981 */ /* 0x002ea8000c1e1900 */
[----:B------:R-:W2:Y:S01]  /*0240*/  LDG.E R8, desc[UR4][R8.64] ;  /* 0x0000000408087981 */ /* 0x000ea2000c1e1900 */
[----:B------:R-:W-:Y:S02]  /*0250*/  IMAD R13, R13, UR8, RZ ;  /* 0x000000080d0d7c24 */ /* 0x000fe4000f8e02ff */
[----:B------:R-:W-:-:S04]  /*0260*/  IMAD.WIDE.U32 R6, R4, UR8, R2 ;  /* 0x0000000804067c25 */ /* 0x000fc8000f8e0002 */
[----:B------:R-:W-:Y:S01]  /*0270*/  IMAD R3, R4, UR9, R13 ;  /* 0x0000000904037c24 */ /* 0x000fe2000f8e020d */
[----:B------:R-:W-:-:S03]  /*0280*/  LEA R2, P0, R6, UR14, 0x2 ;  /* 0x0000000e06027c11 */ /* 0x000fc6000f8010ff */
[----:B------:R-:W-:-:S05]  /*0290*/  IMAD.IADD R3, R7, 0x1, R3 ;  /* 0x0000000107037824 */ /* 0x000fca00078e0203 */
[----:B------:R-:W-:Y:S01]  /*02a0*/  LEA.HI.X R3, R6, UR15, R3, 0x2, P0 ;  /* 0x0000000f06037c11 */ /* 0x000fe200080f1403 */
[----:B--2---:R-:W-:-:S05]  /*02b0*/  FADD R5, R8, -R11 ;  /* 0x8000000b08057221 */ /* 0x004fca0000000000 */
[----:B------:R0:W-:Y:S01]  /*02c0*/  STG.E desc[UR4][R2.64], R5 ;  /* 0x0000000502007986 */ /* 0x0001e2000c101904 */
[----:B------:R-:W-:-:S13]  /*02d0*/  FSETP.GEU.AND P0, PT, R8, R11, PT ;  /* 0x0000000b0800720b */ /* 0x000fda0003f0e000 */
[----:B0-----:R-:W-:Y:S05]  /*02e0*/  @P0 BRA `(.L_x_39) ;  /* 0x0000000000440947 */ /* 0x001fea0003800000 */
[----:B------:R-:W0:Y:S01]  /*02f0*/  MUFU.RCP R0, R5 ;  /* 0x0000000500007308 */ /* 0x000e220000001000 */
[----:B------:R-:W-:Y:S01]  /*0300*/  UMOV UR6, 0x3f800000 ;  /* 0x3f80000000067882 */ /* 0x000fe20000000000 */
[----:B------:R-:W-:Y:S01]  /*0310*/  BSSY.RECONVERGENT B1, `(.L_x_40) ;  /* 0x000000c000017945 */ /* 0x000fe20003800200 */
[----:B------:R-:W-:-:S05]  /*0320*/  IMAD.U32 R6, RZ, RZ, UR6 ;  /* 0x00000006ff067e24 */ /* 0x000fca000f8e00ff */
[----:B------:R-:W1:Y:S01]  /*0330*/  FCHK P0, -R6, R5 ;  /* 0x0000000506007302 */ /* 0x000e620000000100 */
[----:B0-----:R-:W-:-:S04]  /*0340*/  FFMA R7, -R5, R0, 1 ;  /* 0x3f80000005077423 */ /* 0x001fc80000000100 */
[----:B------:R-:W-:-:S04]  /*0350*/  FFMA R0, R0, R7, R0 ;  /* 0x0000000700007223 */ /* 0x000fc80000000000 */
[----:B------:R-:W-:-:S04]  /*0360*/  FFMA R4, R0, -1, RZ ;  /* 0xbf80000000047823 */ /* 0x000fc800000000ff */
[----:B------:R-:W-:-:S04]  /*0370*/  FFMA R7, -R5, R4, -1 ;  /* 0xbf80000005077423 */ /* 0x000fc80000000104 */
[----:B------:R-:W-:Y:S01]  /*0380*/  FFMA R7, R0, R7, R4 ;  /* 0x0000000700077223 */ /* 0x000fe20000000004 */
[----:B-1----:R-:W-:Y:S06]  /*0390*/  @!P0 BRA `(.L_x_41) ;  /* 0x00000000000c8947 */ /* 0x002fec0003800000 */
[----:B------:R-:W-:-:S07]  /*03a0*/  MOV R4, 0x3c0 ;  /* 0x000003c000047802 */ /* 0x000fce0000000f00 */
[----:B------:R-:W-:Y:S05]  /*03b0*/  CALL.REL.NOINC `($__internal_2_$__cuda_sm3x_div_rn_noftz_f32_slowpath) ;  /* 0x0000000000247944 */ /* 0x000fea0003c00000 */
[----:B------:R-:W-:-:S07]  /*03c0*/  IMAD.MOV.U32 R7, RZ, RZ, R9 ;  /* 0x000000ffff077224 */ /* 0x000fce00078e0009 */
.L_x_41:
[----:B------:R-:W-:Y:S05]  /*03d0*/  BSYNC.RECONVERGENT B1 ;  /* 0x0000000000017941 */ /* 0x000fea0003800200 */
.L_x_40:
[----:B------:R-:W-:Y:S01]  /*03e0*/  STG.E desc[UR4][R2.64], R7 ;  /* 0x0000000702007986 */ /* 0x000fe2000c101904 */
[----:B------:R-:W-:Y:S05]  /*03f0*/  EXIT ;  /* 0x000000000000794d */ /* 0x000fea0003800000 */
.L_x_39:
[----:B------:R-:W-:-:S13]  /*0400*/  FSETP.NEU.AND P0, PT, R5, RZ, PT ;  /* 0x000000ff0500720b */ /* 0x000fda0003f0d000 */
[----:B------:R-:W-:Y:S05]  /*0410*/  @P0 EXIT ;  /* 0x000000000000094d */ /* 0x000fea0003800000 */
[----:B------:R-:W-:-:S05]  /*0420*/  IMAD.MOV.U32 R5, RZ, RZ, 0x3f800000 ;  /* 0x3f800000ff057424 */ /* 0x000fca00078e00ff */
[----:B------:R-:W-:Y:S01]  /*0430*/  STG.E desc[UR4][R2.64], R5 ;  /* 0x0000000502007986 */ /* 0x000fe2000c101904 */
[----:B------:R-:W-:Y:S05]  /*0440*/  EXIT ;  /* 0x000000000000794d */ /* 0x000fea0003800000 */
        .weak           $__internal_2_$__cuda_sm3x_div_rn_noftz_f32_slowpath
        .type           $__internal_2_$__cuda_sm3x_div_rn_noftz_f32_slowpath,@function
        .size           $__internal_2_$__cuda_sm3x_div_rn_noftz_f32_slowpath,(.L_x_75 - $__internal_2_$__cuda_sm3x_div_rn_noftz_f32_slowpath)
$__internal_2_$__cuda_sm3x_div_rn_noftz_f32_slowpath:
[--C-:B------:R-:W-:Y:S01]  /*0450*/  SHF.R.U32.HI R0, RZ, 0x17, R5.reuse ;  /* 0x00000017ff007819 */ /* 0x100fe20000011605 */
[----:B------:R-:W-:Y:S04]  /*0460*/  BSSY.RECONVERGENT B0, `(.L_x_42) ;  /* 0x000005c000007945 */ /* 0x000fe80003800200 */
[----:B------:R-:W-:Y:S01]  /*0470*/  BSSY.RELIABLE B2, `(.L_x_43) ;  /* 0x000001b000027945 */ /* 0x000fe20003800100 */
[----:B------:R-:W-:Y:S01]  /*0480*/  IMAD.MOV.U32 R8, RZ, RZ, R5 ;  /* 0x000000ffff087224 */ /* 0x000fe200078e0005 */
[----:B------:R-:W-:-:S05]  /*0490*/  LOP3.LUT R6, R0, 0xff, RZ, 0xc0, !PT ;  /* 0x000000ff00067812 */ /* 0x000fca00078ec0ff */
[----:B------:R-:W-:-:S05]  /*04a0*/  VIADD R9, R6, 0xffffffff ;  /* 0xffffffff06097836 */ /* 0x000fca0000000000 */
[----:B------:R-:W-:-:S13]  /*04b0*/  ISETP.GT.U32.AND P0, PT, R9, 0xfd, PT ;  /* 0x000000fd0900780c */ /* 0x000fda0003f04070 */
[----:B------:R-:W-:Y:S01]  /*04c0*/  @!P0 IMAD.MOV.U32 R7, RZ, RZ, RZ ;  /* 0x000000ffff078224 */ /* 0x000fe200078e00ff */
[----:B------:R-:W-:Y:S06]  /*04d0*/  @!P0 BRA `(.L_x_44) ;  /* 0x0000000000508947 */ /* 0x000fec0003800000 */
[----:B------:R-:W-:Y:S01]  /*04e0*/  FSETP.GTU.FTZ.AND P0, PT, |R5|, +INF , PT ;  /* 0x7f8000000500780b */ /* 0x000fe20003f1c200 */
[----:B------:R-:W-:-:S12]  /*04f0*/  IMAD.MOV.U32 R0, RZ, RZ, R5 ;  /* 0x000000ffff007224 */ /* 0x000fd800078e0005 */
[----:B------:R-:W-:Y:S05]  /*0500*/  @P0 BREAK.RELIABLE B2 ;  /* 0x0000000000020942 */ /* 0x000fea0003800100 */
[----:B------:R-:W-:Y:S05]  /*0510*/  @P0 BRA `(.L_x_45) ;  /* 0x00000004003c0947 */ /* 0x000fea0003800000 */
[----:B------:R-:W-:-:S05]  /*0520*/  IMAD.MOV.U32 R5, RZ, RZ, -0x40800000 ;  /* 0xbf800000ff057424 */ /* 0x000fca00078e00ff */
[----:B------:R-:W-:-:S13]  /*0530*/  LOP3.LUT P0, RZ, R8, 0x7fffffff, R5, 0xc8, !PT ;  /* 0x7fffffff08ff7812 */ /* 0x000fda000780c805 */
[----:B------:R-:W-:Y:S05]  /*0540*/  @!P0 BREAK.RELIABLE B2 ;  /* 0x0000000000028942 */ /* 0x000fea0003800100 */
[----:B------:R-:W-:Y:S05]  /*0550*/  @!P0 BRA `(.L_x_46) ;  /* 0x0000000400248947 */ /* 0x000fea0003800000 */
[----:B------:R-:W-:Y:S02]  /*0560*/  FSETP.NEU.FTZ.AND P0, PT, |R0|, +INF , PT ;  /* 0x7f8000000000780b */ /* 0x000fe40003f1d200 */
[----:B------:R-:W-:-:S04]  /*0570*/  LOP3.LUT P1, RZ, R5, 0x7fffffff, RZ, 0xc0, !PT ;  /* 0x7fffffff05ff7812 */ /* 0x000fc8000782c0ff */
[----:B------:R-:W-:-:S13]  /*0580*/  PLOP3.LUT P0, PT, P0, P1, PT, 0x2f, 0xf2 ;  /* 0x0000000000f2781c */ /* 0x000fda0000702577 */
[----:B------:R-:W-:Y:S05]  /*0590*/  @P0 BREAK.RELIABLE B2 ;  /* 0x0000000000020942 */ /* 0x000fea0003800100 */
[----:B------:R-:W-:Y:S05]  /*05a0*/  @P0 BRA `(.L_x_47) ;  /* 0x0000000400080947 */ /* 0x000fea0003800000 */
[----:B------:R-:W-:-:S13]  /*05b0*/  LOP3.LUT P0, RZ, R8, 0x7fffffff, RZ, 0xc0, !PT ;  /* 0x7fffffff08ff7812 */ /* 0x000fda000780c0ff */
[----:B------:R-:W-:Y:S05]  /*05c0*/  @!P0 BREAK.RELIABLE B2 ;  /* 0x0000000000028942 */ /* 0x000fea0003800100 */
[----:B------:R-:W-:Y:S05]  /*05d0*/  @!P0 BRA `(.L_x_48) ;  /* 0x0000000000f08947 */ /* 0x000fea0003800000 */
[----:B------:R-:W-:Y:S01]  /*05e0*/  ISETP.GE.AND P0, PT, R9, RZ, PT ;  /* 0x000000ff0900720c */ /* 0x000fe20003f06270 */
[----:B------:R-:W-:-:S12]  /*05f0*/  IMAD.MOV.U32 R7, RZ, RZ, RZ ;  /* 0x000000ffff077224 */ /* 0x000fd800078e00ff */
[----:B------:R-:W-:Y:S01]  /*0600*/  @!P0 FFMA R8, R0, 1.84467440737095516160e+19, RZ ;  /* 0x5f80000000088823 */ /* 0x000fe200000000ff */
[----:B------:R-:W-:-:S07]  /*0610*/  @!P0 VIADD R7, R7, 0x40 ;  /* 0x0000004007078836 */ /* 0x000fce0000000000 */
.L_x_44:
[----:B------:R-:W-:Y:S05]  /*0620*/  BSYNC.RELIABLE B2 ;  /* 0x0000000000027941 */ /* 0x000fea0003800100 */
.L_x_43:
[----:B------:R-:W-:Y:S01]  /*0630*/  LEA R5, R6, 0xc0800000, 0x17 ;  /* 0xc080000006057811 */ /* 0x000fe200078eb8ff */
[----:B------:R-:W-:Y:S01]  /*0640*/  UMOV UR6, 0xbf800000 ;  /* 0xbf80000000067882 */ /* 0x000fe20000000000 */
[----:B------:R-:W-:Y:S01]  /*0650*/  IADD3 R6, PT, PT, R7, 0x7f, -R6 ;  /* 0x0000007f07067810 */ /* 0x000fe20007ffe806 */
[----:B------:R-:W-:Y:S02]  /*0660*/  BSSY.RECONVERGENT B2, `(.L_x_49) ;  /* 0x0000032000027945 */ /* 0x000fe40003800200 */
[----:B------:R-:W-:-:S04]  /*0670*/  IMAD.IADD R5, R8, 0x1, -R5 ;  /* 0x0000000108057824 */ /* 0x000fc800078e0a05 */
[----:B------:R-:W0:Y:S01]  /*0680*/  MUFU.RCP R0, R5 ;  /* 0x0000000500007308 */ /* 0x000e220000001000 */
[----:B------:R-:W-:-:S04]  /*0690*/  FADD.FTZ R9, -R5, -RZ ;  /* 0x800000ff05097221 */ /* 0x000fc80000010100 */
[----:B0-----:R-:W-:-:S04]  /*06a0*/  FFMA R11, R0, R9, 1 ;  /* 0x3f800000000b7423 */ /* 0x001fc80000000009 */
[----:B------:R-:W-:-:S04]  /*06b0*/  FFMA R0, R0, R11, R0 ;  /* 0x0000000b00007223 */ /* 0x000fc80000000000 */
[----:B------:R-:W-:-:S04]  /*06c0*/  FFMA R8, R0, UR6, RZ ;  /* 0x0000000600087c23 */ /* 0x000fc800080000ff */
[----:B------:R-:W-:-:S04]  /*06d0*/  FFMA R11, R9, R8, UR6 ;  /* 0x00000006090b7e23 */ /* 0x000fc80008000008 */
[----:B------:R-:W-:-:S04]  /*06e0*/  FFMA R11, R0, R11, R8 ;  /* 0x0000000b000b7223 */ /* 0x000fc80000000008 */
[----:B------:R-:W-:-:S04]  /*06f0*/  FFMA R10, R9, R11, UR6 ;  /* 0x00000006090a7e23 */ /* 0x000fc8000800000b */
        /* <DEDUP_REMOVED lines=14> */
[-CC-:B------:R-:W-:Y:S01]  /*07e0*/  FFMA.RZ R5, R0, R10.reuse, R11.reuse ;  /* 0x0000000a00057223 */ /* 0x180fe2000000c00b */
[C---:B------:R-:W-:Y:S01]  /*07f0*/  VIADD R7, R8.reuse, 0x20 ;  /* 0x0000002008077836 */ /* 0x040fe20000000000 */
[C---:B------:R-:W-:Y:S02]  /*0800*/  ISETP.NE.AND P2, PT, R8.reuse, RZ, PT ;  /* 0x000000ff0800720c */ /* 0x040fe40003f45270 */
[----:B------:R-:W-:Y:S01]  /*0810*/  ISETP.NE.AND P1, PT, R8, RZ, PT ;  /* 0x000000ff0800720c */ /* 0x000fe20003f25270 */
[----:B------:R-:W-:Y:S01]  /*0820*/  IMAD.MOV R8, RZ, RZ, -R8 ;  /* 0x000000ffff087224 */ /* 0x000fe200078e0a08 */
[----:B------:R-:W-:Y:S01]  /*0830*/  LOP3.LUT R6, R5, 0x7fffff, RZ, 0xc0, !PT ;  /* 0x007fffff05067812 */ /* 0x000fe200078ec0ff */
[CCC-:B------:R-:W-:Y:S01]  /*0840*/  FFMA.RP R5, R0.reuse, R10.reuse, R11.reuse ;  /* 0x0000000a00057223 */ /* 0x1c0fe2000000800b */
[----:B------:R-:W-:Y:S02]  /*0850*/  FFMA.RM R0, R0, R10, R11 ;  /* 0x0000000a00007223 */ /* 0x000fe4000000400b */
[----:B------:R-:W-:-:S03]  /*0860*/  LOP3.LUT R6, R6, 0x800000, RZ, 0xfc, !PT ;  /* 0x0080000006067812 */ /* 0x000fc600078efcff */
[----:B------:R-:W-:Y:S02]  /*0870*/  FSETP.NEU.FTZ.AND P0, PT, R5, R0, PT ;  /* 0x000000000500720b */ /* 0x000fe40003f1d000 */
[----:B------:R-:W-:Y:S02]  /*0880*/  SHF.L.U32 R7, R6, R7, RZ ;  /* 0x0000000706077219 */ /* 0x000fe400000006ff */
[----:B------:R-:W-:Y:S02]  /*0890*/  SEL R5, R8, RZ, P2 ;  /* 0x000000ff08057207 */ /* 0x000fe40001000000 */
[----:B------:R-:W-:Y:S02]  /*08a0*/  ISETP.NE.AND P1, PT, R7, RZ, P1 ;  /* 0x000000ff0700720c */ /* 0x000fe40000f25270 */
[----:B------:R-:W-:Y:S02]  /*08b0*/  SHF.R.U32.HI R5, RZ, R5, R6 ;  /* 0x00000005ff057219 */ /* 0x000fe40000011606 */
[----:B------:R-:W-:-:S02]  /*08c0*/  PLOP3.LUT P0, PT, P0, P1, PT, 0xf8, 0x8f ;  /* 0x00000000008f781c */ /* 0x000fc40000703f70 */
[----:B------:R-:W-:Y:S02]  /*08d0*/  SHF.R.U32.HI R7, RZ, 0x1, R5 ;  /* 0x00000001ff077819 */ /* 0x000fe40000011605 */
[----:B------:R-:W-:-:S04]  /*08e0*/  SEL R0, RZ, 0x1, !P0 ;  /* 0x00000001ff007807 */ /* 0x000fc80004000000 */
[----:B------:R-:W-:-:S04]  /*08f0*/  LOP3.LUT R0, R0, 0x1, R7, 0xf8, !PT ;  /* 0x0000000100007812 */ /* 0x000fc800078ef807 */
[----:B------:R-:W-:-:S05]  /*0900*/  LOP3.LUT R0, R0, R5, RZ, 0xc0, !PT ;  /* 0x0000000500007212 */ /* 0x000fca00078ec0ff */
[----:B------:R-:W-:-:S05]  /*0910*/  IMAD.IADD R0, R7, 0x1, R0 ;  /* 0x0000000107007824 */ /* 0x000fca00078e0200 */
[----:B------:R-:W-:Y:S01]  /*0920*/  LOP3.LUT R9, R0, R9, RZ, 0xfc, !PT ;  /* 0x0000000900097212 */ /* 0x000fe200078efcff */
[----:B------:R-:W-:Y:S06]  /*0930*/  BRA `(.L_x_52) ;  /* 0x0000000000107947 */ /* 0x000fec0003800000 */
.L_x_51:
[----:B------:R-:W-:-:S04]  /*0940*/  LOP3.LUT R9, R9, 0x80000000, RZ, 0xc0, !PT ;  /* 0x8000000009097812 */ /* 0x000fc800078ec0ff */
[----:B------:R-:W-:Y:S01]  /*0950*/  LOP3.LUT R9, R9, 0x7f800000, RZ, 0xfc, !PT ;  /* 0x7f80000009097812 */ /* 0x000fe200078efcff */
[----:B------:R-:W-:Y:S06]  /*0960*/  BRA `(.L_x_52) ;  /* 0x0000000000047947 */ /* 0x000fec0003800000 */
.L_x_50:
[----:B------:R-:W-:-:S07]  /*0970*/  IMAD R9, R6, 0x800000, R9 ;  /* 0x0080000006097824 */ /* 0x000fce00078e0209 */
.L_x_52:
[----:B------:R-:W-:Y:S05]  /*0980*/  BSYNC.RECONVERGENT B2 ;  /* 0x0000000000027941 */ /* 0x000fea0003800200 */
.L_x_49:
[----:B------:R-:W-:Y:S05]  /*0990*/  BRA `(.L_x_53) ;  /* 0x0000000000207947 */ /* 0x000fea0003800000 */
.L_x_48:
[----:B------:R-:W-:-:S04]  /*09a0*/  LOP3.LUT R5, R8, 0x80000000, R5, 0x48, !PT ;  /* 0x8000000008057812 */ /* 0x000fc800078e4805 */
[----:B------:R-:W-:Y:S01]  /*09b0*/  LOP3.LUT R9, R5, 0x7f800000, RZ, 0xfc, !PT ;  /* 0x7f80000005097812 */ /* 0x000fe200078efcff */
[----:B------:R-:W-:Y:S06]  /*09c0*/  BRA `(.L_x_53) ;  /* 0x0000000000147947 */ /* 0x000fec0003800000 */
.L_x_47:
[----:B------:R-:W-:Y:S01]  /*09d0*/  LOP3.LUT R9, R8, 0x80000000, R5, 0x48, !PT ;  /* 0x8000000008097812 */ /* 0x000fe200078e4805 */
[----:B------:R-:W-:Y:S06]  /*09e0*/  BRA `(.L_x_53) ;  /* 0x00000000000c7947 */ /* 0x000fec0003800000 */
.L_x_46:
[----:B------:R-:W0:Y:S01]  /*09f0*/  MUFU.RSQ R9, -QNAN ;  /* 0xffc0000000097908 */ /* 0x000e220000001400 */
[----:B------:R-:W-:Y:S05]  /*0a00*/  BRA `(.L_x_53) ;  /* 0x0000000000047947 */ /* 0x000fea0003800000 */
.L_x_45:
[----:B------:R-:W-:-:S07]  /*0a10*/  FADD.FTZ R9, R0, -1 ;  /* 0xbf80000000097421 */ /* 0x000fce0000010000 */
.L_x_53:
[----:B------:R-:W-:Y:S05]  /*0a20*/  BSYNC.RECONVERGENT B0 ;  /* 0x0000000000007941 */ /* 0x000fea0003800200 */
.L_x_42:
[----:B------:R-:W-:-:S04]  /*0a30*/  IMAD.MOV.U32 R5, RZ, RZ, 0x0 ;  /* 0x00000000ff057424 */ /* 0x000fc800078e00ff */
[----:B0-----:R-:W-:Y:S05]  /*0a40*/  RET.REL.NODEC R4 `(_Z24pairwiseComparsionKernelPfS_mm) ;  /* 0xfffffff4046c7950 */ /* 0x001fea0003c3ffff */
.L_x_54:
        /* <DEDUP_REMOVED lines=11> */
.L_x_75:


//--------------------- .text._Z17normalize19KernelPfS_mm --------------------------
	.section	.text._Z17normalize19KernelPfS_mm,"ax",@progbits
	.align	128
.text._Z17normalize19KernelPfS_mm:
        .type           _Z17normalize19KernelPfS_mm,@function
        .size           _Z17normalize19KernelPfS_mm,(.L_x_77 - _Z17normalize19KernelPfS_mm)
        .other          _Z17normalize19KernelPfS_mm,@"STO_CUDA_ENTRY STV_DEFAULT"
_Z17normalize19KernelPfS_mm:
[----:B------:R-:W-:Y:S01]  /*0000*/  LDC R1, c[0x0][0x37c] ;  /* 0x0000df00ff017b82 */ /* 0x000fe20000000800 */
[----:B------:R-:W0:Y:S07]  /*0010*/  S2R R0, SR_TID.Y ;  /* 0x0000000000007919 */ /* 0x000e2e0000002200 */
[----:B------:R-:W1:Y:S01]  /*0020*/  LDC R6, c[0x0][0x360] ;  /* 0x0000d800ff067b82 */ /* 0x000e620000000800 */
[----:B------:R-:W2:Y:S01]  /*0030*/  LDCU.128 UR8, c[0x0][0x390] ;  /* 0x00007200ff0877ac */ /* 0x000ea20008000c00 */
[----:B------:R-:W1:Y:S06]  /*0040*/  S2R R7, SR_TID.X ;  /* 0x0000000000077919 */ /* 0x000e6c0000002100 */
[----:B------:R-:W0:Y:S08]  /*0050*/  S2UR UR5, SR_CTAID.Y ;  /* 0x00000000000579c3 */ /* 0x000e300000002600 */
[----:B------:R-:W0:Y:S08]  /*0060*/  LDC R5, c[0x0][0x364] ;  /* 0x0000d900ff057b82 */ /* 0x000e300000000800 */
[----:B------:R-:W1:Y:S01]  /*0070*/  S2UR UR4, SR_CTAID.X ;  /* 0x00000000000479c3 */ /* 0x000e620000002500 */
[----:B0-----:R-:W-:-:S05]  /*0080*/  IMAD R5, R5, UR5, R0 ;  /* 0x0000000505057c24 */ /* 0x001fca000f8e0200 */
[----:B--2---:R-:W-:Y:S01]  /*0090*/  ISETP.GE.U32.AND P0, PT, R5, UR10, PT ;  /* 0x0000000a05007c0c */ /* 0x004fe2000bf06070 */
[----:B-1----:R-:W-:-:S03]  /*00a0*/  IMAD R6, R6, UR4, R7 ;  /* 0x0000000406067c24 */ /* 0x002fc6000f8e0207 */
[----:B------:R-:W-:Y:S02]  /*00b0*/  ISETP.GE.U32.AND.EX P0, PT, RZ, UR11, PT, P0 ;  /* 0x0000000bff007c0c */ /* 0x000fe4000bf06100 */
[----:B------:R-:W-:Y:S02]  /*00c0*/  ISETP.GE.U32.AND P1, PT, R6, UR8, PT ;  /* 0x0000000806007c0c */ /* 0x000fe4000bf26070 */
[----:B------:R-:W-:-:S04]  /*00d0*/  SHF.R.S32.HI R7, RZ, 0x1f, R6 ;  /* 0x0000001fff077819 */ /* 0x000fc80000011406 */
[----:B------:R-:W-:-:S13]  /*00e0*/  ISETP.GE.U32.OR.EX P0, PT, R7, UR9, P0, P1 ;  /* 0x0000000907007c0c */ /* 0x000fda0008706510 */
[----:B------:R-:W-:Y:S05]  /*00f0*/  @P0 EXIT ;  /* 0x000000000000094d */ /* 0x000fea0003800000 */
[----:B------:R-:W0:Y:S01]  /*0100*/  LDCU.128 UR12, c[0x0][0x380] ;  /* 0x00007000ff0c77ac */ /* 0x000e220008000c00 */
[----:B------:R-:W1:Y:S01]  /*0110*/  LDCU.64 UR4, c[0x0][0x358] ;  /* 0x00006b00ff0477ac */ /* 0x000e620008000a00 */
[----:B0-----:R-:W-:-:S04]  /*0120*/  LEA R2, P0, R5, UR14, 0x2 ;  /* 0x0000000e05027c11 */ /* 0x001fc8000f8010ff */
[----:B------:R-:W-:-:S06]  /*0130*/  LEA.HI.X R3, R5, UR15, RZ, 0x2, P0 ;  /* 0x0000000f05037c11 */ /* 0x000fcc00080f14ff */
[----:B-1----:R-:W2:Y:S01]  /*0140*/  LDG.E R3, desc[UR4][R2.64] ;  /* 0x0000000402037981 */ /* 0x002ea2000c1e1900 */
[C---:B------:R-:W-:Y:S01]  /*0150*/  IMAD.WIDE.U32 R6, R5.reuse, UR8, R6 ;  /* 0x0000000805067c25 */ /* 0x040fe2000f8e0006 */
[----:B------:R-:W-:Y:S03]  /*0160*/  BSSY.RECONVERGENT B0, `(.L_x_55) ;  /* 0x0000015000007945 */ /* 0x000fe60003800200 */
[----:B------:R-:W-:Y:S01]  /*0170*/  IMAD R5, R5, UR9, R7 ;  /* 0x0000000905057c24 */ /* 0x000fe2000f8e0207 */
[----:B------:R-:W-:Y:S01]  /*0180*/  LEA R4, P1, R6, UR12, 0x2 ;  /* 0x0000000c06047c11 */ /* 0x000fe2000f8210ff */
[----:B------:R-:W-:-:S03]  /*0190*/  IMAD.MOV.U32 R7, RZ, RZ, RZ ;  /* 0x000000ffff077224 */ /* 0x000fc600078e00ff */
[----:B------:R-:W-:Y:S02]  /*01a0*/  LEA.HI.X R5, R6, UR13, R5, 0x2, P1 ;  /* 0x0000000d06057c11 */ /* 0x000fe400088f1405 */
[----:B--2---:R-:W-:-:S13]  /*01b0*/  FSETP.NEU.AND P0, PT, R3, RZ, PT ;  /* 0x000000ff0300720b */ /* 0x004fda0003f0d000 */
[----:B------:R-:W-:Y:S05]  /*01c0*/  @!P0 BRA `(.L_x_56) ;  /* 0x0000000000388947 */ /* 0x000fea0003800000 */
[----:B------:R-:W2:Y:S01]  /*01d0*/  LDG.E R0, desc[UR4][R4.64] ;  /* 0x0000000404007981 */ /* 0x000ea2000c1e1900 */
        /* <DEDUP_REMOVED lines=10> */
[----:B------:R-:W-:Y:S05]  /*0280*/  CALL.REL.NOINC `($__internal_3_$__cuda_sm3x_div_rn_noftz_f32_slowpath) ;  /* 0x0000000000147944 */ /* 0x000fea0003c00000 */
[----:B------:R-:W-:-:S07]  /*0290*/  IMAD.MOV.U32 R7, RZ, RZ, R0 ;  /* 0x000000ffff077224 */ /* 0x000fce00078e0000 */
.L_x_57:
[----:B------:R-:W-:Y:S05]  /*02a0*/  BSYNC.RECONVERGENT B1 ;  /* 0x0000000000017941 */ /* 0x000fea0003800200 */
.L_x_56:
[----:B------:R-:W-:Y:S05]  /*02b0*/  BSYNC.RECONVERGENT B0 ;  /* 0x0000000000007941 */ /* 0x000fea0003800200 */
.L_x_55:
[----:B------:R-:W-:Y:S01]  /*02c0*/  STG.E desc[UR4][R4.64], R7 ;  /* 0x0000000704007986 */ /* 0x000fe2000c101904 */
[----:B------:R-:W-:Y:S05]  /*02d0*/  EXIT ;  /* 0x000000000000794d */ /* 0x000fea0003800000 */
        .weak           $__internal_3_$__cuda_sm3x_div_rn_noftz_f32_slowpath
        .type           $__internal_3_$__cuda_sm3x_div_rn_noftz_f32_slowpath,@function
        .size           $__internal_3_$__cuda_sm3x_div_rn_noftz_f32_slowpath,(.L_x_77 - $__internal_3_$__cuda_sm3x_div_rn_noftz_f32_slowpath)
$__internal_3_$__cuda_sm3x_div_rn_noftz_f32_slowpath:
[--C-:B------:R-:W-:Y:S01]  /*02e0*/  SHF.R.U32.HI R7, RZ, 0x17, R3.reuse ;  /* 0x00000017ff077819 */ /* 0x100fe20000011603 */
[----:B------:R-:W-:Y:S01]  /*02f0*/  BSSY.RECONVERGENT B2, `(.L_x_58) ;  /* 0x0000064000027945 */ /* 0x000fe20003800200 */
[--C-:B------:R-:W-:Y:S01]  /*0300*/  SHF.R.U32.HI R6, RZ, 0x17, R0.reuse ;  /* 0x00000017ff067819 */ /* 0x100fe20000011600 */
[----:B------:R-:W-:Y:S01]  /*0310*/  IMAD.MOV.U32 R8, RZ, RZ, R0 ;  /* 0x000000ffff087224 */ /* 0x000fe200078e0000 */
[----:B------:R-:W-:Y:S01]  /*0320*/  LOP3.LUT R7, R7, 0xff, RZ, 0xc0, !PT ;  /* 0x000000ff07077812 */ /* 0x000fe200078ec0ff */
[----:B------:R-:W-:Y:S01]  /*0330*/  IMAD.MOV.U32 R9, RZ, RZ, R3 ;  /* 0x000000ffff097224 */ /* 0x000fe200078e0003 */
[----:B------:R-:W-:-:S03]  /*0340*/  LOP3.LUT R6, R6, 0xff, RZ, 0xc0, !PT ;  /* 0x000000ff06067812 */ /* 0x000fc600078ec0ff */
[----:B------:R-:W-:Y:S02]  /*0350*/  VIADD R12, R7, 0xffffffff ;  /* 0xffffffff070c7836 */ /* 0x000fe40000000000 */
[----:B------:R-:W-:-:S03]  /*0360*/  VIADD R11, R6, 0xffffffff ;  /* 0xffffffff060b7836 */ /* 0x000fc60000000000 */
[----:B------:R-:W-:-:S04]  /*0370*/  ISETP.GT.U32.AND P0, PT, R12, 0xfd, PT ;  /* 0x000000fd0c00780c */ /* 0x000fc80003f04070 */
[----:B------:R-:W-:-:S13]  /*0380*/  ISETP.GT.U32.OR P0, PT, R11, 0xfd, P0 ;  /* 0x000000fd0b00780c */ /* 0x000fda0000704470 */
[----:B------:R-:W-:Y:S01]  /*0390*/  @!P0 IMAD.MOV.U32 R10, RZ, RZ, RZ ;  /* 0x000000ffff0a8224 */ /* 0x000fe200078e00ff */
[----:B------:R-:W-:Y:S06]  /*03a0*/  @!P0 BRA `(.L_x_59) ;  /* 0x00000000005c8947 */ /* 0x000fec0003800000 */
[----:B------:R-:W-:Y:S02]  /*03b0*/  FSETP.GTU.FTZ.AND P0, PT, |R0|, +INF , PT ;  /* 0x7f8000000000780b */ /* 0x000fe40003f1c200 */
        /* <DEDUP_REMOVED lines=22> */
.L_x_59:
        /* <DEDUP_REMOVED lines=51> */
.L_x_66:
[----:B------:R-:W-:-:S04]  /*0850*/  LOP3.LUT R0, R0, 0x80000000, RZ, 0xc0, !PT ;  /* 0x8000000000007812 */ /* 0x000fc800078ec0ff */
[----:B------:R-:W-:Y:S01]  /*0860*/  LOP3.LUT R0, R0, 0x7f800000, RZ, 0xfc, !PT ;  /* 0x7f80000000007812 */ /* 0x000fe200078efcff */
[----:B------:R-:W-:Y:S06]  /*0870*/  BRA `(.L_x_67) ;  /* 0x0000000000047947 */ /* 0x000fec0003800000 */
.L_x_65:
[----:B------:R-:W-:-:S07]  /*0880*/  IMAD R0, R7, 0x800000, R0 ;  /* 0x0080000007007824 */ /* 0x000fce00078e0200 */
.L_x_67:
[----:B------:R-:W-:Y:S05]  /*0890*/  BSYNC.RECONVERGENT B3 ;  /* 0x0000000000037941 */ /* 0x000fea0003800200 */
.L_x_64:
[----:B------:R-:W-:Y:S05]  /*08a0*/  BRA `(.L_x_68) ;  /* 0x0000000000207947 */ /* 0x000fea0003800000 */
.L_x_63:
[----:B------:R-:W-:-:S04]  /*08b0*/  LOP3.LUT R0, R9, 0x80000000, R8, 0x48, !PT ;  /* 0x8000000009007812 */ /* 0x000fc800078e4808 */
[----:B------:R-:W-:Y:S01]  /*08c0*/  LOP3.LUT R0, R0, 0x7f800000, RZ, 0xfc, !PT ;  /* 0x7f80000000007812 */ /* 0x000fe200078efcff */
[----:B------:R-:W-:Y:S06]  /*08d0*/  BRA `(.L_x_68) ;  /* 0x0000000000147947 */ /* 0x000fec0003800000 */
.L_x_62:
[----:B------:R-:W-:Y:S01]  /*08e0*/  LOP3.LUT R0, R9, 0x80000000, R8, 0x48, !PT ;  /* 0x8000000009007812 */ /* 0x000fe200078e4808 */
[----:B------:R-:W-:Y:S06]  /*08f0*/  BRA `(.L_x_68) ;  /* 0x00000000000c7947 */ /* 0x000fec0003800000 */
.L_x_61:
[----:B------:R-:W0:Y:S01]  /*0900*/  MUFU.RSQ R0, -QNAN ;  /* 0xffc0000000007908 */ /* 0x000e220000001400 */
[----:B------:R-:W-:Y:S05]  /*0910*/  BRA `(.L_x_68) ;  /* 0x0000000000047947 */ /* 0x000fea0003800000 */
.L_x_60:
[----:B------:R-:W-:-:S07]  /*0920*/  FADD.FTZ R0, R0, R3 ;  /* 0x0000000300007221 */ /* 0x000fce0000010000 */
.L_x_68:
[----:B------:R-:W-:Y:S05]  /*0930*/  BSYNC.RECONVERGENT B2 ;  /* 0x0000000000027941 */ /* 0x000fea0003800200 */
.L_x_58:
[----:B------:R-:W-:-:S04]  /*0940*/  IMAD.MOV.U32 R3, RZ, RZ, 0x0 ;  /* 0x00000000ff037424 */ /* 0x000fc800078e00ff */
[----:B0-----:R-:W-:Y:S05]  /*0950*/  RET.REL.NODEC R2 `(_Z17normalize19KernelPfS_mm) ;  /* 0xfffffff402a87950 */ /* 0x001fea0003c3ffff */
.L_x_69:
        /* <DEDUP_REMOVED lines=10> */
.L_x_77:


//--------------------- .nv.shared.reserved.0     --------------------------
	.section	.nv.shared.reserved.0,"aw",@nobits
	.weak		__nv_reservedSMEM_offset_0_alias
	.size		__nv_reservedSMEM_offset_0_alias, 0, 64
	.other		__nv_reservedSMEM_offset_0_alias,@"STO_CUDA_RESERVED_SHARED STV_DEFAULT"
__nv_reservedSMEM_offset_0_alias:
	.zero		0
	.zero		64


//--------------------- .nv.constant0._Z13calculateCPmlPfS_i --------------------------
	.section	.nv.constant0._Z13calculateCPmlPfS_i,"a",@progbits
	.sectionflags	@""
	.align	4
.nv.constant0._Z13calculateCPmlPfS_i:
	.zero		916


//--------------------- .nv.constant0._Z21normalizeMatrixKernelPfS_mm --------------------------
	.section	.nv.constant0._Z21normalizeMatrixKernelPfS_mm,"a",@progbits
	.sectionflags	@""
	.align	4
.nv.constant0._Z21normalizeMatrixKernelPfS_mm:
	.zero		928


//--------------------- .nv.constant0._Z14sumLinesKernelPfS_mm --------------------------
	.section	.nv.constant0._Z14sumLinesKernelPfS_mm,"a",@progbits
	.sectionflags	@""
	.align	4
.nv.constant0._Z14sumLinesKernelPfS_mm:
	.zero		928


//--------------------- .nv.constant0._Z24pairwiseComparsionKernelPfS_mm --------------------------
	.section	.nv.constant0._Z24pairwiseComparsionKernelPfS_mm,"a",@progbits
	.sectionflags	@""
	.align	4
.nv.constant0._Z24pairwiseComparsionKernelPfS_mm:
	.zero		928


//--------------------- .nv.constant0._Z17normalize19KernelPfS_mm --------------------------
	.section	.nv.constant0._Z17normalize19KernelPfS_mm,"a",@progbits
	.sectionflags	@""
	.align	4
.nv.constant0._Z17normalize19KernelPfS_mm:
	.zero		928


//--------------------- SYMBOLS --------------------------

	.type		.nv.reservedSmem.offset0,@object
	.size		.nv.reservedSmem.offset0,0x4
